//
// Generated by NVIDIA NVVM Compiler
//
// Compiler Build ID: CL-36424714
// Cuda compilation tools, release 13.0, V13.0.88
// Based on NVVM 20.0.0
//

.version 9.0
.target sm_100
.address_size 64

	// .globl	reduce0
.extern .shared .align 16 .b8 sdata[];

.visible .entry reduce0(
	.param .u64 .ptr .align 1 reduce0_param_0,
	.param .u64 .ptr .align 1 reduce0_param_1,
	.param .u32 reduce0_param_2
)
{
	.reg .pred 	%p<6>;
	.reg .b32 	%r<17>;
	.reg .b64 	%rd<9>;
	.reg .b64 	%fd<9>;

	ld.param.u64 	%rd1, [reduce0_param_0];
	ld.param.u64 	%rd2, [reduce0_param_1];
	ld.param.u32 	%r8, [reduce0_param_2];
	mov.u32 	%r1, %tid.x;
	mov.u32 	%r2, %ctaid.x;
	mov.u32 	%r3, %ntid.x;
	mad.lo.s32 	%r4, %r2, %r3, %r1;
	setp.ge.u32 	%p1, %r4, %r8;
	mov.f64 	%fd8, 0d0000000000000000;
	@%p1 bra 	$L__BB0_2;
	cvta.to.global.u64 	%rd3, %rd1;
	mul.wide.u32 	%rd4, %r4, 8;
	add.s64 	%rd5, %rd3, %rd4;
	ld.global.f64 	%fd8, [%rd5];
$L__BB0_2:
	shl.b32 	%r9, %r1, 3;
	mov.u32 	%r10, sdata;
	add.s32 	%r5, %r10, %r9;
	st.shared.f64 	[%r5], %fd8;
	bar.sync 	0;
	setp.lt.u32 	%p2, %r3, 2;
	@%p2 bra 	$L__BB0_7;
	mov.b32 	%r16, 1;
$L__BB0_4:
	shl.b32 	%r7, %r16, 1;
	add.s32 	%r12, %r7, -1;
	and.b32  	%r13, %r12, %r1;
	setp.ne.s32 	%p3, %r13, 0;
	@%p3 bra 	$L__BB0_6;
	shl.b32 	%r14, %r16, 3;
	add.s32 	%r15, %r5, %r14;
	ld.shared.f64 	%fd4, [%r15];
	ld.shared.f64 	%fd5, [%r5];
	add.f64 	%fd6, %fd4, %fd5;
	st.shared.f64 	[%r5], %fd6;
$L__BB0_6:
	bar.sync 	0;
	setp.lt.u32 	%p4, %r7, %r3;
	mov.u32 	%r16, %r7;
	@%p4 bra 	$L__BB0_4;
$L__BB0_7:
	setp.ne.s32 	%p5, %r1, 0;
	@%p5 bra 	$L__BB0_9;
	ld.shared.f64 	%fd7, [sdata];
	cvta.to.global.u64 	%rd6, %rd2;
	mul.wide.u32 	%rd7, %r2, 8;
	add.s64 	%rd8, %rd6, %rd7;
	st.global.f64 	[%rd8], %fd7;
$L__BB0_9:
	ret;

}
	// .globl	reduce1
.visible .entry reduce1(
	.param .u64 .ptr .align 1 reduce1_param_0,
	.param .u64 .ptr .align 1 reduce1_param_1,
	.param .u32 reduce1_param_2
)
{
	.reg .pred 	%p<6>;
	.reg .b32 	%r<20>;
	.reg .b64 	%rd<9>;
	.reg .b64 	%fd<9>;

	ld.param.u64 	%rd1, [reduce1_param_0];
	ld.param.u64 	%rd2, [reduce1_param_1];
	ld.param.u32 	%r8, [reduce1_param_2];
	mov.u32 	%r1, %tid.x;
	mov.u32 	%r2, %ctaid.x;
	mov.u32 	%r3, %ntid.x;
	mad.lo.s32 	%r4, %r2, %r3, %r1;
	setp.ge.u32 	%p1, %r4, %r8;
	mov.f64 	%fd8, 0d0000000000000000;
	@%p1 bra 	$L__BB1_2;
	cvta.to.global.u64 	%rd3, %rd1;
	mul.wide.u32 	%rd4, %r4, 8;
	add.s64 	%rd5, %rd3, %rd4;
	ld.global.f64 	%fd8, [%rd5];
$L__BB1_2:
	shl.b32 	%r9, %r1, 3;
	mov.u32 	%r10, sdata;
	add.s32 	%r11, %r10, %r9;
	st.shared.f64 	[%r11], %fd8;
	bar.sync 	0;
	setp.lt.u32 	%p2, %r3, 2;
	@%p2 bra 	$L__BB1_7;
	mov.b32 	%r19, 1;
$L__BB1_4:
	shl.b32 	%r6, %r19, 1;
	mul.lo.s32 	%r7, %r6, %r1;
	setp.ge.u32 	%p3, %r7, %r3;
	@%p3 bra 	$L__BB1_6;
	add.s32 	%r13, %r7, %r19;
	shl.b32 	%r14, %r13, 3;
	add.s32 	%r16, %r10, %r14;
	ld.shared.f64 	%fd4, [%r16];
	shl.b32 	%r17, %r7, 3;
	add.s32 	%r18, %r10, %r17;
	ld.shared.f64 	%fd5, [%r18];
	add.f64 	%fd6, %fd4, %fd5;
	st.shared.f64 	[%r18], %fd6;
$L__BB1_6:
	bar.sync 	0;
	setp.lt.u32 	%p4, %r6, %r3;
	mov.u32 	%r19, %r6;
	@%p4 bra 	$L__BB1_4;
$L__BB1_7:
	setp.ne.s32 	%p5, %r1, 0;
	@%p5 bra 	$L__BB1_9;
	ld.shared.f64 	%fd7, [sdata];
	cvta.to.global.u64 	%rd6, %rd2;
	mul.wide.u32 	%rd7, %r2, 8;
	add.s64 	%rd8, %rd6, %rd7;
	st.global.f64 	[%rd8], %fd7;
$L__BB1_9:
	ret;

}
	// .globl	reduce2
.visible .entry reduce2(
	.param .u64 .ptr .align 1 reduce2_param_0,
	.param .u64 .ptr .align 1 reduce2_param_1,
	.param .u32 reduce2_param_2
)
{
	.reg .pred 	%p<6>;
	.reg .b32 	%r<14>;
	.reg .b64 	%rd<9>;
	.reg .b64 	%fd<9>;

	ld.param.u64 	%rd1, [reduce2_param_0];
	ld.param.u64 	%rd2, [reduce2_param_1];
	ld.param.u32 	%r8, [reduce2_param_2];
	mov.u32 	%r1, %tid.x;
	mov.u32 	%r2, %ctaid.x;
	mov.u32 	%r13, %ntid.x;
	mad.lo.s32 	%r4, %r2, %r13, %r1;
	setp.ge.u32 	%p1, %r4, %r8;
	mov.f64 	%fd8, 0d0000000000000000;
	@%p1 bra 	$L__BB2_2;
	cvta.to.global.u64 	%rd3, %rd1;
	mul.wide.u32 	%rd4, %r4, 8;
	add.s64 	%rd5, %rd3, %rd4;
	ld.global.f64 	%fd8, [%rd5];
$L__BB2_2:
	shl.b32 	%r9, %r1, 3;
	mov.u32 	%r10, sdata;
	add.s32 	%r5, %r10, %r9;
	st.shared.f64 	[%r5], %fd8;
	bar.sync 	0;
	setp.lt.u32 	%p2, %r13, 2;
	@%p2 bra 	$L__BB2_6;
$L__BB2_3:
	shr.u32 	%r7, %r13, 1;
	setp.ge.u32 	%p3, %r1, %r7;
	@%p3 bra 	$L__BB2_5;
	shl.b32 	%r11, %r7, 3;
	add.s32 	%r12, %r5, %r11;
	ld.shared.f64 	%fd4, [%r12];
	ld.shared.f64 	%fd5, [%r5];
	add.f64 	%fd6, %fd4, %fd5;
	st.shared.f64 	[%r5], %fd6;
$L__BB2_5:
	bar.sync 	0;
	setp.gt.u32 	%p4, %r13, 3;
	mov.u32 	%r13, %r7;
	@%p4 bra 	$L__BB2_3;
$L__BB2_6:
	setp.ne.s32 	%p5, %r1, 0;
	@%p5 bra 	$L__BB2_8;
	ld.shared.f64 	%fd7, [sdata];
	cvta.to.global.u64 	%rd6, %rd2;
	mul.wide.u32 	%rd7, %r2, 8;
	add.s64 	%rd8, %rd6, %rd7;
	st.global.f64 	[%rd8], %fd7;
$L__BB2_8:
	ret;

}
	// .globl	reduce3
.visible .entry reduce3(
	.param .u64 .ptr .align 1 reduce3_param_0,
	.param .u64 .ptr .align 1 reduce3_param_1,
	.param .u32 reduce3_param_2
)
{
	.reg .pred 	%p<7>;
	.reg .b32 	%r<17>;
	.reg .b64 	%rd<11>;
	.reg .b64 	%fd<16>;

	ld.param.u64 	%rd3, [reduce3_param_0];
	ld.param.u64 	%rd2, [reduce3_param_1];
	ld.param.u32 	%r9, [reduce3_param_2];
	cvta.to.global.u64 	%rd1, %rd3;
	mov.u32 	%r1, %tid.x;
	mov.u32 	%r2, %ctaid.x;
	mov.u32 	%r16, %ntid.x;
	mul.lo.s32 	%r10, %r16, %r2;
	shl.b32 	%r11, %r10, 1;
	add.s32 	%r4, %r11, %r1;
	setp.ge.u32 	%p1, %r4, %r9;
	mov.f64 	%fd13, 0d0000000000000000;
	@%p1 bra 	$L__BB3_2;
	mul.wide.u32 	%rd4, %r4, 8;
	add.s64 	%rd5, %rd1, %rd4;
	ld.global.f64 	%fd13, [%rd5];
$L__BB3_2:
	add.s32 	%r5, %r4, %r16;
	setp.ge.u32 	%p2, %r5, %r9;
	@%p2 bra 	$L__BB3_4;
	mul.wide.u32 	%rd6, %r5, 8;
	add.s64 	%rd7, %rd1, %rd6;
	ld.global.f64 	%fd9, [%rd7];
	add.f64 	%fd13, %fd13, %fd9;
$L__BB3_4:
	shl.b32 	%r12, %r1, 3;
	mov.u32 	%r13, sdata;
	add.s32 	%r6, %r13, %r12;
	st.shared.f64 	[%r6], %fd13;
	bar.sync 	0;
	setp.lt.u32 	%p3, %r16, 2;
	@%p3 bra 	$L__BB3_8;
$L__BB3_5:
	shr.u32 	%r8, %r16, 1;
	setp.ge.u32 	%p4, %r1, %r8;
	@%p4 bra 	$L__BB3_7;
	shl.b32 	%r14, %r8, 3;
	add.s32 	%r15, %r6, %r14;
	ld.shared.f64 	%fd10, [%r15];
	add.f64 	%fd13, %fd13, %fd10;
	st.shared.f64 	[%r6], %fd13;
$L__BB3_7:
	bar.sync 	0;
	setp.gt.u32 	%p5, %r16, 3;
	mov.u32 	%r16, %r8;
	@%p5 bra 	$L__BB3_5;
$L__BB3_8:
	setp.ne.s32 	%p6, %r1, 0;
	@%p6 bra 	$L__BB3_10;
	ld.shared.f64 	%fd11, [sdata];
	cvta.to.global.u64 	%rd8, %rd2;
	mul.wide.u32 	%rd9, %r2, 8;
	add.s64 	%rd10, %rd8, %rd9;
	st.global.f64 	[%rd10], %fd11;
$L__BB3_10:
	ret;

}
	// .globl	reduce4
.visible .entry reduce4(
	.param .u64 .ptr .align 1 reduce4_param_0,
	.param .u64 .ptr .align 1 reduce4_param_1,
	.param .u32 reduce4_param_2,
	.param .u32 reduce4_param_3
)
{
	.reg .pred 	%p<14>;
	.reg .b32 	%r<18>;
	.reg .b64 	%rd<11>;
	.reg .b64 	%fd<40>;

	ld.param.u64 	%rd3, [reduce4_param_0];
	ld.param.u64 	%rd2, [reduce4_param_1];
	ld.param.u32 	%r9, [reduce4_param_2];
	ld.param.u32 	%r10, [reduce4_param_3];
	cvta.to.global.u64 	%rd1, %rd3;
	mov.u32 	%r1, %tid.x;
	mov.u32 	%r2, %ctaid.x;
	mov.u32 	%r17, %ntid.x;
	mul.lo.s32 	%r11, %r17, %r2;
	shl.b32 	%r12, %r11, 1;
	add.s32 	%r4, %r12, %r1;
	setp.ge.u32 	%p1, %r4, %r9;
	mov.f64 	%fd33, 0d0000000000000000;
	@%p1 bra 	$L__BB4_2;
	mul.wide.u32 	%rd4, %r4, 8;
	add.s64 	%rd5, %rd1, %rd4;
	ld.global.f64 	%fd33, [%rd5];
$L__BB4_2:
	add.s32 	%r5, %r10, %r4;
	setp.ge.u32 	%p2, %r5, %r9;
	@%p2 bra 	$L__BB4_4;
	mul.wide.u32 	%rd6, %r5, 8;
	add.s64 	%rd7, %rd1, %rd6;
	ld.global.f64 	%fd20, [%rd7];
	add.f64 	%fd33, %fd33, %fd20;
$L__BB4_4:
	shl.b32 	%r13, %r1, 3;
	mov.u32 	%r14, sdata;
	add.s32 	%r6, %r14, %r13;
	st.shared.f64 	[%r6], %fd33;
	bar.sync 	0;
	setp.lt.u32 	%p3, %r17, 66;
	@%p3 bra 	$L__BB4_8;
$L__BB4_5:
	shr.u32 	%r8, %r17, 1;
	setp.ge.u32 	%p4, %r1, %r8;
	@%p4 bra 	$L__BB4_7;
	shl.b32 	%r15, %r8, 3;
	add.s32 	%r16, %r6, %r15;
	ld.shared.f64 	%fd21, [%r16];
	add.f64 	%fd33, %fd33, %fd21;
	st.shared.f64 	[%r6], %fd33;
$L__BB4_7:
	bar.sync 	0;
	setp.gt.u32 	%p5, %r17, 131;
	mov.u32 	%r17, %r8;
	@%p5 bra 	$L__BB4_5;
$L__BB4_8:
	setp.gt.u32 	%p6, %r1, 31;
	@%p6 bra 	$L__BB4_23;
	setp.lt.u32 	%p7, %r10, 64;
	@%p7 bra 	$L__BB4_11;
	ld.volatile.shared.f64 	%fd22, [%r6+256];
	add.f64 	%fd33, %fd33, %fd22;
	st.volatile.shared.f64 	[%r6], %fd33;
	bra.uni 	$L__BB4_12;
$L__BB4_11:
	setp.lt.u32 	%p8, %r10, 32;
	@%p8 bra 	$L__BB4_13;
$L__BB4_12:
	ld.volatile.shared.f64 	%fd23, [%r6+128];
	add.f64 	%fd33, %fd33, %fd23;
	st.volatile.shared.f64 	[%r6], %fd33;
	bra.uni 	$L__BB4_14;
$L__BB4_13:
	setp.lt.u32 	%p9, %r10, 16;
	@%p9 bra 	$L__BB4_15;
$L__BB4_14:
	ld.volatile.shared.f64 	%fd24, [%r6+64];
	add.f64 	%fd33, %fd33, %fd24;
	st.volatile.shared.f64 	[%r6], %fd33;
	bra.uni 	$L__BB4_16;
$L__BB4_15:
	setp.lt.u32 	%p10, %r10, 8;
	@%p10 bra 	$L__BB4_17;
$L__BB4_16:
	ld.volatile.shared.f64 	%fd25, [%r6+32];
	add.f64 	%fd33, %fd33, %fd25;
	st.volatile.shared.f64 	[%r6], %fd33;
	bra.uni 	$L__BB4_18;
$L__BB4_17:
	setp.lt.u32 	%p11, %r10, 4;
	@%p11 bra 	$L__BB4_19;
$L__BB4_18:
	ld.volatile.shared.f64 	%fd26, [%r6+16];
	add.f64 	%fd33, %fd33, %fd26;
	st.volatile.shared.f64 	[%r6], %fd33;
	bra.uni 	$L__BB4_20;
$L__BB4_19:
	setp.lt.u32 	%p12, %r10, 2;
	@%p12 bra 	$L__BB4_21;
$L__BB4_20:
	ld.volatile.shared.f64 	%fd27, [%r6+8];
	add.f64 	%fd28, %fd33, %fd27;
	st.volatile.shared.f64 	[%r6], %fd28;
$L__BB4_21:
	setp.ne.s32 	%p13, %r1, 0;
	@%p13 bra 	$L__BB4_23;
	ld.shared.f64 	%fd29, [sdata];
	cvta.to.global.u64 	%rd8, %rd2;
	mul.wide.u32 	%rd9, %r2, 8;
	add.s64 	%rd10, %rd8, %rd9;
	st.global.f64 	[%rd10], %fd29;
$L__BB4_23:
	ret;

}
	// .globl	reduce5
.visible .entry reduce5(
	.param .u64 .ptr .align 1 reduce5_param_0,
	.param .u64 .ptr .align 1 reduce5_param_1,
	.param .u32 reduce5_param_2,
	.param .u32 reduce5_param_3
)
{
	.reg .pred 	%p<17>;
	.reg .b32 	%r<12>;
	.reg .b64 	%rd<11>;
	.reg .b64 	%fd<50>;

	ld.param.u64 	%rd3, [reduce5_param_0];
	ld.param.u64 	%rd2, [reduce5_param_1];
	ld.param.u32 	%r6, [reduce5_param_2];
	ld.param.u32 	%r7, [reduce5_param_3];
	cvta.to.global.u64 	%rd1, %rd3;
	mov.u32 	%r1, %tid.x;
	mov.u32 	%r2, %ctaid.x;
	mul.lo.s32 	%r8, %r2, %r7;
	shl.b32 	%r9, %r8, 1;
	add.s32 	%r3, %r9, %r1;
	setp.ge.u32 	%p1, %r3, %r6;
	mov.f64 	%fd38, 0d0000000000000000;
	@%p1 bra 	$L__BB5_2;
	mul.wide.u32 	%rd4, %r3, 8;
	add.s64 	%rd5, %rd1, %rd4;
	ld.global.f64 	%fd38, [%rd5];
$L__BB5_2:
	add.s32 	%r4, %r3, %r7;
	setp.ge.u32 	%p2, %r4, %r6;
	@%p2 bra 	$L__BB5_4;
	mul.wide.u32 	%rd6, %r4, 8;
	add.s64 	%rd7, %rd1, %rd6;
	ld.global.f64 	%fd25, [%rd7];
	add.f64 	%fd38, %fd38, %fd25;
$L__BB5_4:
	shl.b32 	%r10, %r1, 3;
	mov.u32 	%r11, sdata;
	add.s32 	%r5, %r11, %r10;
	st.shared.f64 	[%r5], %fd38;
	bar.sync 	0;
	setp.lt.u32 	%p3, %r7, 512;
	@%p3 bra 	$L__BB5_8;
	setp.gt.u32 	%p6, %r1, 255;
	@%p6 bra 	$L__BB5_7;
	ld.shared.f64 	%fd26, [%r5+2048];
	add.f64 	%fd38, %fd38, %fd26;
	st.shared.f64 	[%r5], %fd38;
$L__BB5_7:
	bar.sync 	0;
	bra.uni 	$L__BB5_9;
$L__BB5_8:
	setp.lt.u32 	%p4, %r7, 256;
	@%p4 bra 	$L__BB5_12;
$L__BB5_9:
	setp.gt.u32 	%p7, %r1, 127;
	@%p7 bra 	$L__BB5_11;
	ld.shared.f64 	%fd27, [%r5+1024];
	add.f64 	%fd38, %fd38, %fd27;
	st.shared.f64 	[%r5], %fd38;
$L__BB5_11:
	bar.sync 	0;
	bra.uni 	$L__BB5_13;
$L__BB5_12:
	setp.lt.u32 	%p5, %r7, 128;
	@%p5 bra 	$L__BB5_16;
$L__BB5_13:
	setp.gt.u32 	%p8, %r1, 63;
	@%p8 bra 	$L__BB5_15;
	ld.shared.f64 	%fd28, [%r5+512];
	add.f64 	%fd38, %fd38, %fd28;
	st.shared.f64 	[%r5], %fd38;
$L__BB5_15:
	bar.sync 	0;
$L__BB5_16:
	setp.gt.u32 	%p9, %r1, 31;
	@%p9 bra 	$L__BB5_31;
	setp.lt.u32 	%p10, %r7, 64;
	@%p10 bra 	$L__BB5_19;
	ld.volatile.shared.f64 	%fd29, [%r5+256];
	add.f64 	%fd38, %fd38, %fd29;
	st.volatile.shared.f64 	[%r5], %fd38;
	bra.uni 	$L__BB5_20;
$L__BB5_19:
	setp.lt.u32 	%p11, %r7, 32;
	@%p11 bra 	$L__BB5_21;
$L__BB5_20:
	ld.volatile.shared.f64 	%fd30, [%r5+128];
	add.f64 	%fd38, %fd38, %fd30;
	st.volatile.shared.f64 	[%r5], %fd38;
	bra.uni 	$L__BB5_22;
$L__BB5_21:
	setp.lt.u32 	%p12, %r7, 16;
	@%p12 bra 	$L__BB5_23;
$L__BB5_22:
	ld.volatile.shared.f64 	%fd31, [%r5+64];
	add.f64 	%fd38, %fd38, %fd31;
	st.volatile.shared.f64 	[%r5], %fd38;
	bra.uni 	$L__BB5_24;
$L__BB5_23:
	setp.lt.u32 	%p13, %r7, 8;
	@%p13 bra 	$L__BB5_25;
$L__BB5_24:
	ld.volatile.shared.f64 	%fd32, [%r5+32];
	add.f64 	%fd38, %fd38, %fd32;
	st.volatile.shared.f64 	[%r5], %fd38;
	bra.uni 	$L__BB5_26;
$L__BB5_25:
	setp.lt.u32 	%p14, %r7, 4;
	@%p14 bra 	$L__BB5_27;
$L__BB5_26:
	ld.volatile.shared.f64 	%fd33, [%r5+16];
	add.f64 	%fd38, %fd38, %fd33;
	st.volatile.shared.f64 	[%r5], %fd38;
	bra.uni 	$L__BB5_28;
$L__BB5_27:
	setp.lt.u32 	%p15, %r7, 2;
	@%p15 bra 	$L__BB5_29;
$L__BB5_28:
	ld.volatile.shared.f64 	%fd34, [%r5+8];
	add.f64 	%fd35, %fd38, %fd34;
	st.volatile.shared.f64 	[%r5], %fd35;
$L__BB5_29:
	setp.ne.s32 	%p16, %r1, 0;
	@%p16 bra 	$L__BB5_31;
	ld.shared.f64 	%fd36, [sdata];
	cvta.to.global.u64 	%rd8, %rd2;
	mul.wide.u32 	%rd9, %r2, 8;
	add.s64 	%rd10, %rd8, %rd9;
	st.global.f64 	[%rd10], %fd36;
$L__BB5_31:
	ret;

}
	// .globl	reduce6
.visible .entry reduce6(
	.param .u64 .ptr .align 1 reduce6_param_0,
	.param .u64 .ptr .align 1 reduce6_param_1,
	.param .u32 reduce6_param_2,
	.param .u32 reduce6_param_3,
	.param .u32 reduce6_param_4
)
{
	.reg .pred 	%p<20>;
	.reg .b32 	%r<19>;
	.reg .b64 	%rd<11>;
	.reg .b64 	%fd<54>;

	ld.param.u64 	%rd3, [reduce6_param_0];
	ld.param.u64 	%rd2, [reduce6_param_1];
	ld.param.u32 	%r9, [reduce6_param_2];
	ld.param.u32 	%r10, [reduce6_param_3];
	ld.param.u32 	%r11, [reduce6_param_4];
	cvta.to.global.u64 	%rd1, %rd3;
	mov.u32 	%r1, %tid.x;
	mov.u32 	%r2, %ctaid.x;
	mul.lo.s32 	%r12, %r2, %r10;
	shl.b32 	%r13, %r12, 1;
	add.s32 	%r18, %r13, %r1;
	setp.ge.u32 	%p1, %r18, %r9;
	mov.f64 	%fd40, 0d0000000000000000;
	@%p1 bra 	$L__BB6_5;
	mov.u32 	%r14, %nctaid.x;
	mul.lo.s32 	%r15, %r14, %r10;
	shl.b32 	%r4, %r15, 1;
	mov.f64 	%fd40, 0d0000000000000000;
$L__BB6_2:
	setp.eq.s32 	%p2, %r11, 0;
	mul.wide.u32 	%rd4, %r18, 8;
	add.s64 	%rd5, %rd1, %rd4;
	ld.global.f64 	%fd27, [%rd5];
	add.f64 	%fd40, %fd40, %fd27;
	add.s32 	%r6, %r18, %r10;
	setp.ge.u32 	%p3, %r6, %r9;
	and.pred  	%p4, %p2, %p3;
	@%p4 bra 	$L__BB6_4;
	mul.wide.u32 	%rd6, %r6, 8;
	add.s64 	%rd7, %rd1, %rd6;
	ld.global.f64 	%fd28, [%rd7];
	add.f64 	%fd40, %fd40, %fd28;
$L__BB6_4:
	add.s32 	%r18, %r18, %r4;
	setp.lt.u32 	%p5, %r18, %r9;
	@%p5 bra 	$L__BB6_2;
$L__BB6_5:
	shl.b32 	%r16, %r1, 3;
	mov.u32 	%r17, sdata;
	add.s32 	%r8, %r17, %r16;
	st.shared.f64 	[%r8], %fd40;
	bar.sync 	0;
	setp.lt.u32 	%p6, %r10, 512;
	@%p6 bra 	$L__BB6_9;
	setp.gt.u32 	%p9, %r1, 255;
	@%p9 bra 	$L__BB6_8;
	ld.shared.f64 	%fd29, [%r8+2048];
	add.f64 	%fd40, %fd40, %fd29;
	st.shared.f64 	[%r8], %fd40;
$L__BB6_8:
	bar.sync 	0;
	bra.uni 	$L__BB6_10;
$L__BB6_9:
	setp.lt.u32 	%p7, %r10, 256;
	@%p7 bra 	$L__BB6_13;
$L__BB6_10:
	setp.gt.u32 	%p10, %r1, 127;
	@%p10 bra 	$L__BB6_12;
	ld.shared.f64 	%fd30, [%r8+1024];
	add.f64 	%fd40, %fd40, %fd30;
	st.shared.f64 	[%r8], %fd40;
$L__BB6_12:
	bar.sync 	0;
	bra.uni 	$L__BB6_14;
$L__BB6_13:
	setp.lt.u32 	%p8, %r10, 128;
	@%p8 bra 	$L__BB6_17;
$L__BB6_14:
	setp.gt.u32 	%p11, %r1, 63;
	@%p11 bra 	$L__BB6_16;
	ld.shared.f64 	%fd31, [%r8+512];
	add.f64 	%fd40, %fd40, %fd31;
	st.shared.f64 	[%r8], %fd40;
$L__BB6_16:
	bar.sync 	0;
$L__BB6_17:
	setp.gt.u32 	%p12, %r1, 31;
	@%p12 bra 	$L__BB6_32;
	setp.lt.u32 	%p13, %r10, 64;
	@%p13 bra 	$L__BB6_20;
	ld.volatile.shared.f64 	%fd32, [%r8+256];
	add.f64 	%fd40, %fd40, %fd32;
	st.volatile.shared.f64 	[%r8], %fd40;
	bra.uni 	$L__BB6_21;
$L__BB6_20:
	setp.lt.u32 	%p14, %r10, 32;
	@%p14 bra 	$L__BB6_22;
$L__BB6_21:
	ld.volatile.shared.f64 	%fd33, [%r8+128];
	add.f64 	%fd40, %fd40, %fd33;
	st.volatile.shared.f64 	[%r8], %fd40;
	bra.uni 	$L__BB6_23;
$L__BB6_22:
	setp.lt.u32 	%p15, %r10, 16;
	@%p15 bra 	$L__BB6_24;
$L__BB6_23:
	ld.volatile.shared.f64 	%fd34, [%r8+64];
	add.f64 	%fd40, %fd40, %fd34;
	st.volatile.shared.f64 	[%r8], %fd40;
	bra.uni 	$L__BB6_25;
$L__BB6_24:
	setp.lt.u32 	%p16, %r10, 8;
	@%p16 bra 	$L__BB6_26;
$L__BB6_25:
	ld.volatile.shared.f64 	%fd35, [%r8+32];
	add.f64 	%fd40, %fd40, %fd35;
	st.volatile.shared.f64 	[%r8], %fd40;
	bra.uni 	$L__BB6_27;
$L__BB6_26:
	setp.lt.u32 	%p17, %r10, 4;
	@%p17 bra 	$L__BB6_28;
$L__BB6_27:
	ld.volatile.shared.f64 	%fd36, [%r8+16];
	add.f64 	%fd40, %fd40, %fd36;
	st.volatile.shared.f64 	[%r8], %fd40;
	bra.uni 	$L__BB6_29;
$L__BB6_28:
	setp.lt.u32 	%p18, %r10, 2;
	@%p18 bra 	$L__BB6_30;
$L__BB6_29:
	ld.volatile.shared.f64 	%fd37, [%r8+8];
	add.f64 	%fd38, %fd40, %fd37;
	st.volatile.shared.f64 	[%r8], %fd38;
$L__BB6_30:
	setp.ne.s32 	%p19, %r1, 0;
	@%p19 bra 	$L__BB6_32;
	ld.shared.f64 	%fd39, [sdata];
	cvta.to.global.u64 	%rd8, %rd2;
	mul.wide.u32 	%rd9, %r2, 8;
	add.s64 	%rd10, %rd8, %rd9;
	st.global.f64 	[%rd10], %fd39;
$L__BB6_32:
	ret;

}


// ===== COMPILED SASS (sm_100) =====

	.target	sm_100

	.elftype	@"ET_EXEC"


//--------------------- .note.nv.tkinfo           --------------------------
	.section	.note.nv.tkinfo,"",@"SHT_NOTE"
	.sectionflags	@"SHF_NOTE_NV_TKINFO"
	.tkinfo
        /*0018*/ 	.word	0x00000002
        /*0030*/ 	.string	""
        /*0030*/ 	.string	"ptxas"
        /*0030*/ 	.string	"Cuda compilation tools, release 13.0, V13.0.88"
        /*0030*/ 	.string	"Build cuda_13.0.r13.0/compiler.36424714_0"
        /*0030*/ 	.string	"-arch sm_100 -m 64 "



//--------------------- .note.nv.cuinfo           --------------------------
	.section	.note.nv.cuinfo,"",@"SHT_NOTE"
	.sectionflags	@"SHF_NOTE_NV_CUINFO"
        /*0018*/ 	.short	0x0002
        /*001a*/ 	.short	0x0064
        /*001c*/ 	.short	0x0082
	.zero		2


//--------------------- .nv.info                  --------------------------
	.section	.nv.info,"",@"SHT_CUDA_INFO"
	.align	4


	//----- nvinfo : EIATTR_REGCOUNT
	.align		4
        /*0000*/ 	.byte	0x04, 0x2f
        /*0002*/ 	.short	(.L_1 - .L_0)
	.align		4
.L_0:
        /*0004*/ 	.word	index@(reduce0)
        /*0008*/ 	.word	0x0000000d


	//----- nvinfo : EIATTR_FRAME_SIZE
	.align		4
.L_1:
        /*000c*/ 	.byte	0x04, 0x11
        /*000e*/ 	.short	(.L_3 - .L_2)
	.align		4
.L_2:
        /*0010*/ 	.word	index@(reduce0)
        /*0014*/ 	.word	0x00000000


	//----- nvinfo : EIATTR_REGCOUNT
	.align		4
.L_3:
        /*0018*/ 	.byte	0x04, 0x2f
        /*001a*/ 	.short	(.L_5 - .L_4)
	.align		4
.L_4:
        /*001c*/ 	.word	index@(reduce1)
        /*0020*/ 	.word	0x0000000c


	//----- nvinfo : EIATTR_FRAME_SIZE
	.align		4
.L_5:
        /*0024*/ 	.byte	0x04, 0x11
        /*0026*/ 	.short	(.L_7 - .L_6)
	.align		4
.L_6:
        /*0028*/ 	.word	index@(reduce1)
        /*002c*/ 	.word	0x00000000


	//----- nvinfo : EIATTR_REGCOUNT
	.align		4
.L_7:
        /*0030*/ 	.byte	0x04, 0x2f
        /*0032*/ 	.short	(.L_9 - .L_8)
	.align		4
.L_8:
        /*0034*/ 	.word	index@(reduce2)
        /*0038*/ 	.word	0x0000000d


	//----- nvinfo : EIATTR_FRAME_SIZE
	.align		4
.L_9:
        /*003c*/ 	.byte	0x04, 0x11
        /*003e*/ 	.short	(.L_11 - .L_10)
	.align		4
.L_10:
        /*0040*/ 	.word	index@(reduce2)
        /*0044*/ 	.word	0x00000000


	//----- nvinfo : EIATTR_REGCOUNT
	.align		4
.L_11:
        /*0048*/ 	.byte	0x04, 0x2f
        /*004a*/ 	.short	(.L_13 - .L_12)
	.align		4
.L_12:
        /*004c*/ 	.word	index@(reduce3)
        /*0050*/ 	.word	0x00000010


	//----- nvinfo : EIATTR_FRAME_SIZE
	.align		4
.L_13:
        /*0054*/ 	.byte	0x04, 0x11
        /*0056*/ 	.short	(.L_15 - .L_14)
	.align		4
.L_14:
        /*0058*/ 	.word	index@(reduce3)
        /*005c*/ 	.word	0x00000000


	//----- nvinfo : EIATTR_REGCOUNT
	.align		4
.L_15:
        /*0060*/ 	.byte	0x04, 0x2f
        /*0062*/ 	.short	(.L_17 - .L_16)
	.align		4
.L_16:
        /*0064*/ 	.word	index@(reduce4)
        /*0068*/ 	.word	0x0000000e


	//----- nvinfo : EIATTR_FRAME_SIZE
	.align		4
.L_17:
        /*006c*/ 	.byte	0x04, 0x11
        /*006e*/ 	.short	(.L_19 - .L_18)
	.align		4
.L_18:
        /*0070*/ 	.word	index@(reduce4)
        /*0074*/ 	.word	0x00000000


	//----- nvinfo : EIATTR_REGCOUNT
	.align		4
.L_19:
        /*0078*/ 	.byte	0x04, 0x2f
        /*007a*/ 	.short	(.L_21 - .L_20)
	.align		4
.L_20:
        /*007c*/ 	.word	index@(reduce5)
        /*0080*/ 	.word	0x0000000e


	//----- nvinfo : EIATTR_FRAME_SIZE
	.align		4
.L_21:
        /*0084*/ 	.byte	0x04, 0x11
        /*0086*/ 	.short	(.L_23 - .L_22)
	.align		4
.L_22:
        /*0088*/ 	.word	index@(reduce5)
        /*008c*/ 	.word	0x00000000


	//----- nvinfo : EIATTR_REGCOUNT
	.align		4
.L_23:
        /*0090*/ 	.byte	0x04, 0x2f
        /*0092*/ 	.short	(.L_25 - .L_24)
	.align		4
.L_24:
        /*0094*/ 	.word	index@(reduce6)
        /*0098*/ 	.word	0x00000010


	//----- nvinfo : EIATTR_FRAME_SIZE
	.align		4
.L_25:
        /*009c*/ 	.byte	0x04, 0x11
        /*009e*/ 	.short	(.L_27 - .L_26)
	.align		4
.L_26:
        /*00a0*/ 	.word	index@(reduce6)
        /*00a4*/ 	.word	0x00000000


	//----- nvinfo : EIATTR_MIN_STACK_SIZE
	.align		4
.L_27:
        /*00a8*/ 	.byte	0x04, 0x12
        /*00aa*/ 	.short	(.L_29 - .L_28)
	.align		4
.L_28:
        /*00ac*/ 	.word	index@(reduce6)
        /*00b0*/ 	.word	0x00000000


	//----- nvinfo : EIATTR_MIN_STACK_SIZE
	.align		4
.L_29:
        /*00b4*/ 	.byte	0x04, 0x12
        /*00b6*/ 	.short	(.L_31 - .L_30)
	.align		4
.L_30:
        /*00b8*/ 	.word	index@(reduce5)
        /*00bc*/ 	.word	0x00000000


	//----- nvinfo : EIATTR_MIN_STACK_SIZE
	.align		4
.L_31:
        /*00c0*/ 	.byte	0x04, 0x12
        /*00c2*/ 	.short	(.L_33 - .L_32)
	.align		4
.L_32:
        /*00c4*/ 	.word	index@(reduce4)
        /*00c8*/ 	.word	0x00000000


	//----- nvinfo : EIATTR_MIN_STACK_SIZE
	.align		4
.L_33:
        /*00cc*/ 	.byte	0x04, 0x12
        /*00ce*/ 	.short	(.L_35 - .L_34)
	.align		4
.L_34:
        /*00d0*/ 	.word	index@(reduce3)
        /*00d4*/ 	.word	0x00000000


	//----- nvinfo : EIATTR_MIN_STACK_SIZE
	.align		4
.L_35:
        /*00d8*/ 	.byte	0x04, 0x12
        /*00da*/ 	.short	(.L_37 - .L_36)
	.align		4
.L_36:
        /*00dc*/ 	.word	index@(reduce2)
        /*00e0*/ 	.word	0x00000000


	//----- nvinfo : EIATTR_MIN_STACK_SIZE
	.align		4
.L_37:
        /*00e4*/ 	.byte	0x04, 0x12
        /*00e6*/ 	.short	(.L_39 - .L_38)
	.align		4
.L_38:
        /*00e8*/ 	.word	index@(reduce1)
        /*00ec*/ 	.word	0x00000000


	//----- nvinfo : EIATTR_MIN_STACK_SIZE
	.align		4
.L_39:
        /*00f0*/ 	.byte	0x04, 0x12
        /*00f2*/ 	.short	(.L_41 - .L_40)
	.align		4
.L_40:
        /*00f4*/ 	.word	index@(reduce0)
        /*00f8*/ 	.word	0x00000000
.L_41:


//--------------------- .nv.compat                --------------------------
	.section	.nv.compat,"",@"SHT_CUDA_COMPAT_INFO"
	.align	4
        /*0000*/ 	.byte	0x02, 0x09, 0x00, 0x00, 0x02, 0x02, 0x01, 0x00, 0x02, 0x05, 0x05, 0x00, 0x03, 0x07, 0x01, 0x01
        /*0010*/ 	.byte	0x02, 0x03, 0x00, 0x00, 0x02, 0x06, 0x01, 0x00, 0x04, 0x0b, 0x08, 0x00, 0x01, 0x00, 0x00, 0x00
        /*0020*/ 	.byte	0x00, 0x00, 0x00, 0x00


//--------------------- .nv.info.reduce6          --------------------------
	.section	.nv.info.reduce6,"",@"SHT_CUDA_INFO"
	.sectionflags	@""
	.align	4


	//----- nvinfo : EIATTR_CUDA_API_VERSION
	.align		4
        /*0000*/ 	.byte	0x04, 0x37
        /*0002*/ 	.short	(.L_43 - .L_42)
.L_42:
        /*0004*/ 	.word	0x00000082


	//----- nvinfo : EIATTR_KPARAM_INFO
	.align		4
.L_43:
        /*0008*/ 	.byte	0x04, 0x17
        /*000a*/ 	.short	(.L_45 - .L_44)
.L_44:
        /*000c*/ 	.word	0x00000000
        /*0010*/ 	.short	0x0004
        /*0012*/ 	.short	0x0018
        /*0014*/ 	.byte	0x00, 0xf0, 0x11, 0x00


	//----- nvinfo : EIATTR_KPARAM_INFO
	.align		4
.L_45:
        /*0018*/ 	.byte	0x04, 0x17
        /*001a*/ 	.short	(.L_47 - .L_46)
.L_46:
        /*001c*/ 	.word	0x00000000
        /*0020*/ 	.short	0x0003
        /*0022*/ 	.short	0x0014
        /*0024*/ 	.byte	0x00, 0xf0, 0x11, 0x00


	//----- nvinfo : EIATTR_KPARAM_INFO
	.align		4
.L_47:
        /*0028*/ 	.byte	0x04, 0x17
        /*002a*/ 	.short	(.L_49 - .L_48)
.L_48:
        /*002c*/ 	.word	0x00000000
        /*0030*/ 	.short	0x0002
        /*0032*/ 	.short	0x0010
        /*0034*/ 	.byte	0x00, 0xf0, 0x11, 0x00


	//----- nvinfo : EIATTR_KPARAM_INFO
	.align		4
.L_49:
        /*0038*/ 	.byte	0x04, 0x17
        /*003a*/ 	.short	(.L_51 - .L_50)
.L_50:
        /*003c*/ 	.word	0x00000000
        /*0040*/ 	.short	0x0001
        /*0042*/ 	.short	0x0008
        /*0044*/ 	.byte	0x00, 0xf5, 0x21, 0x00


	//----- nvinfo : EIATTR_KPARAM_INFO
	.align		4
.L_51:
        /*0048*/ 	.byte	0x04, 0x17
        /*004a*/ 	.short	(.L_53 - .L_52)
.L_52:
        /*004c*/ 	.word	0x00000000
        /*0050*/ 	.short	0x0000
        /*0052*/ 	.short	0x0000
        /*0054*/ 	.byte	0x00, 0xf5, 0x21, 0x00


	//----- nvinfo : EIATTR_SPARSE_MMA_MASK
	.align		4
.L_53:
        /*0058*/ 	.byte	0x03, 0x50
        /*005a*/ 	.short	0x0000


	//----- nvinfo : EIATTR_MAXREG_COUNT
	.align		4
        /*005c*/ 	.byte	0x03, 0x1b
        /*005e*/ 	.short	0x00ff


	//----- nvinfo : EIATTR_NUM_BARRIERS
	.align		4
        /*0060*/ 	.byte	0x02, 0x4c
        /*0062*/ 	.byte	0x01
	.zero		1


	//----- nvinfo : EIATTR_MERCURY_ISA_VERSION
	.align		4
        /*0064*/ 	.byte	0x03, 0x5f
        /*0066*/ 	.short	0x0101


	//----- nvinfo : EIATTR_VRC_CTA_INIT_COUNT
	.align		4
        /*0068*/ 	.byte	0x02, 0x4a
	.zero		1
	.zero		1


	//----- nvinfo : EIATTR_EXIT_INSTR_OFFSETS
	.align		4
        /*006c*/ 	.byte	0x04, 0x1c
        /*006e*/ 	.short	(.L_55 - .L_54)


	//   ....[0]....
.L_54:
        /*0070*/ 	.word	0x00000440


	//   ....[1]....
        /*0074*/ 	.word	0x000006e0


	//   ....[2]....
        /*0078*/ 	.word	0x00000730


	//----- nvinfo : EIATTR_CRS_STACK_SIZE
	.align		4
.L_55:
        /*007c*/ 	.byte	0x04, 0x1e
        /*007e*/ 	.short	(.L_57 - .L_56)
.L_56:
        /*0080*/ 	.word	0x00000000


	//----- nvinfo : EIATTR_CBANK_PARAM_SIZE
	.align		4
.L_57:
        /*0084*/ 	.byte	0x03, 0x19
        /*0086*/ 	.short	0x001c


	//----- nvinfo : EIATTR_PARAM_CBANK
	.align		4
        /*0088*/ 	.byte	0x04, 0x0a
        /*008a*/ 	.short	(.L_59 - .L_58)
	.align		4
.L_58:
        /*008c*/ 	.word	index@(.nv.constant0.reduce6)
        /*0090*/ 	.short	0x0380
        /*0092*/ 	.short	0x001c


	//----- nvinfo : EIATTR_SW_WAR
	.align		4
.L_59:
        /*0094*/ 	.byte	0x04, 0x36
        /*0096*/ 	.short	(.L_61 - .L_60)
.L_60:
        /*0098*/ 	.word	0x00000008
.L_61:


//--------------------- .nv.info.reduce5          --------------------------
	.section	.nv.info.reduce5,"",@"SHT_CUDA_INFO"
	.sectionflags	@""
	.align	4


	//----- nvinfo : EIATTR_CUDA_API_VERSION
	.align		4
        /*0000*/ 	.byte	0x04, 0x37
        /*0002*/ 	.short	(.L_63 - .L_62)
.L_62:
        /*0004*/ 	.word	0x00000082


	//----- nvinfo : EIATTR_KPARAM_INFO
	.align		4
.L_63:
        /*0008*/ 	.byte	0x04, 0x17
        /*000a*/ 	.short	(.L_65 - .L_64)
.L_64:
        /*000c*/ 	.word	0x00000000
        /*0010*/ 	.short	0x0003
        /*0012*/ 	.short	0x0014
        /*0014*/ 	.byte	0x00, 0xf0, 0x11, 0x00


	//----- nvinfo : EIATTR_KPARAM_INFO
	.align		4
.L_65:
        /*0018*/ 	.byte	0x04, 0x17
        /*001a*/ 	.short	(.L_67 - .L_66)
.L_66:
        /*001c*/ 	.word	0x00000000
        /*0020*/ 	.short	0x0002
        /*0022*/ 	.short	0x0010
        /*0024*/ 	.byte	0x00, 0xf0, 0x11, 0x00


	//----- nvinfo : EIATTR_KPARAM_INFO
	.align		4
.L_67:
        /*0028*/ 	.byte	0x04, 0x17
        /*002a*/ 	.short	(.L_69 - .L_68)
.L_68:
        /*002c*/ 	.word	0x00000000
        /*0030*/ 	.short	0x0001
        /*0032*/ 	.short	0x0008
        /*0034*/ 	.byte	0x00, 0xf5, 0x21, 0x00


	//----- nvinfo : EIATTR_KPARAM_INFO
	.align		4
.L_69:
        /*0038*/ 	.byte	0x04, 0x17
        /*003a*/ 	.short	(.L_71 - .L_70)
.L_70:
        /*003c*/ 	.word	0x00000000
        /*0040*/ 	.short	0x0000
        /*0042*/ 	.short	0x0000
        /*0044*/ 	.byte	0x00, 0xf5, 0x21, 0x00


	//----- nvinfo : EIATTR_SPARSE_MMA_MASK
	.align		4
.L_71:
        /*0048*/ 	.byte	0x03, 0x50
        /*004a*/ 	.short	0x0000


	//----- nvinfo : EIATTR_MAXREG_COUNT
	.align		4
        /*004c*/ 	.byte	0x03, 0x1b
        /*004e*/ 	.short	0x00ff


	//----- nvinfo : EIATTR_NUM_BARRIERS
	.align		4
        /*0050*/ 	.byte	0x02, 0x4c
        /*0052*/ 	.byte	0x01
	.zero		1


	//----- nvinfo : EIATTR_MERCURY_ISA_VERSION
	.align		4
        /*0054*/ 	.byte	0x03, 0x5f
        /*0056*/ 	.short	0x0101


	//----- nvinfo : EIATTR_VRC_CTA_INIT_COUNT
	.align		4
        /*0058*/ 	.byte	0x02, 0x4a
	.zero		1
	.zero		1


	//----- nvinfo : EIATTR_EXIT_INSTR_OFFSETS
	.align		4
        /*005c*/ 	.byte	0x04, 0x1c
        /*005e*/ 	.short	(.L_73 - .L_72)


	//   ....[0]....
.L_72:
        /*0060*/ 	.word	0x00000300


	//   ....[1]....
        /*0064*/ 	.word	0x00000540


	//   ....[2]....
        /*0068*/ 	.word	0x00000590


	//----- nvinfo : EIATTR_CBANK_PARAM_SIZE
	.align		4
.L_73:
        /*006c*/ 	.byte	0x03, 0x19
        /*006e*/ 	.short	0x0018


	//----- nvinfo : EIATTR_PARAM_CBANK
	.align		4
        /*0070*/ 	.byte	0x04, 0x0a
        /*0072*/ 	.short	(.L_75 - .L_74)
	.align		4
.L_74:
        /*0074*/ 	.word	index@(.nv.constant0.reduce5)
        /*0078*/ 	.short	0x0380
        /*007a*/ 	.short	0x0018


	//----- nvinfo : EIATTR_SW_WAR
	.align		4
.L_75:
        /*007c*/ 	.byte	0x04, 0x36
        /*007e*/ 	.short	(.L_77 - .L_76)
.L_76:
        /*0080*/ 	.word	0x00000008
.L_77:


//--------------------- .nv.info.reduce4          --------------------------
	.section	.nv.info.reduce4,"",@"SHT_CUDA_INFO"
	.sectionflags	@""
	.align	4


	//----- nvinfo : EIATTR_CUDA_API_VERSION
	.align		4
        /*0000*/ 	.byte	0x04, 0x37
        /*0002*/ 	.short	(.L_79 - .L_78)
.L_78:
        /*0004*/ 	.word	0x00000082


	//----- nvinfo : EIATTR_KPARAM_INFO
	.align		4
.L_79:
        /*0008*/ 	.byte	0x04, 0x17
        /*000a*/ 	.short	(.L_81 - .L_80)
.L_80:
        /*000c*/ 	.word	0x00000000
        /*0010*/ 	.short	0x0003
        /*0012*/ 	.short	0x0014
        /*0014*/ 	.byte	0x00, 0xf0, 0x11, 0x00


	//----- nvinfo : EIATTR_KPARAM_INFO
	.align		4
.L_81:
        /*0018*/ 	.byte	0x04, 0x17
        /*001a*/ 	.short	(.L_83 - .L_82)
.L_82:
        /*001c*/ 	.word	0x00000000
        /*0020*/ 	.short	0x0002
        /*0022*/ 	.short	0x0010
        /*0024*/ 	.byte	0x00, 0xf0, 0x11, 0x00


	//----- nvinfo : EIATTR_KPARAM_INFO
	.align		4
.L_83:
        /*0028*/ 	.byte	0x04, 0x17
        /*002a*/ 	.short	(.L_85 - .L_84)
.L_84:
        /*002c*/ 	.word	0x00000000
        /*0030*/ 	.short	0x0001
        /*0032*/ 	.short	0x0008
        /*0034*/ 	.byte	0x00, 0xf5, 0x21, 0x00


	//----- nvinfo : EIATTR_KPARAM_INFO
	.align		4
.L_85:
        /*0038*/ 	.byte	0x04, 0x17
        /*003a*/ 	.short	(.L_87 - .L_86)
.L_86:
        /*003c*/ 	.word	0x00000000
        /*0040*/ 	.short	0x0000
        /*0042*/ 	.short	0x0000
        /*0044*/ 	.byte	0x00, 0xf5, 0x21, 0x00


	//----- nvinfo : EIATTR_SPARSE_MMA_MASK
	.align		4
.L_87:
        /*0048*/ 	.byte	0x03, 0x50
        /*004a*/ 	.short	0x0000


	//----- nvinfo : EIATTR_MAXREG_COUNT
	.align		4
        /*004c*/ 	.byte	0x03, 0x1b
        /*004e*/ 	.short	0x00ff


	//----- nvinfo : EIATTR_NUM_BARRIERS
	.align		4
        /*0050*/ 	.byte	0x02, 0x4c
        /*0052*/ 	.byte	0x01
	.zero		1


	//----- nvinfo : EIATTR_MERCURY_ISA_VERSION
	.align		4
        /*0054*/ 	.byte	0x03, 0x5f
        /*0056*/ 	.short	0x0101


	//----- nvinfo : EIATTR_VRC_CTA_INIT_COUNT
	.align		4
        /*0058*/ 	.byte	0x02, 0x4a
	.zero		1
	.zero		1


	//----- nvinfo : EIATTR_EXIT_INSTR_OFFSETS
	.align		4
        /*005c*/ 	.byte	0x04, 0x1c
        /*005e*/ 	.short	(.L_89 - .L_88)


	//   ....[0]....
.L_88:
        /*0060*/ 	.word	0x00000280


	//   ....[1]....
        /*0064*/ 	.word	0x000004d0


	//   ....[2]....
        /*0068*/ 	.word	0x00000550


	//----- nvinfo : EIATTR_CBANK_PARAM_SIZE
	.align		4
.L_89:
        /*006c*/ 	.byte	0x03, 0x19
        /*006e*/ 	.short	0x0018


	//----- nvinfo : EIATTR_PARAM_CBANK
	.align		4
        /*0070*/ 	.byte	0x04, 0x0a
        /*0072*/ 	.short	(.L_91 - .L_90)
	.align		4
.L_90:
        /*0074*/ 	.word	index@(.nv.constant0.reduce4)
        /*0078*/ 	.short	0x0380
        /*007a*/ 	.short	0x0018


	//----- nvinfo : EIATTR_SW_WAR
	.align		4
.L_91:
        /*007c*/ 	.byte	0x04, 0x36
        /*007e*/ 	.short	(.L_93 - .L_92)
.L_92:
        /*0080*/ 	.word	0x00000008
.L_93:


//--------------------- .nv.info.reduce3          --------------------------
	.section	.nv.info.reduce3,"",@"SHT_CUDA_INFO"
	.sectionflags	@""
	.align	4


	//----- nvinfo : EIATTR_CUDA_API_VERSION
	.align		4
        /*0000*/ 	.byte	0x04, 0x37
        /*0002*/ 	.short	(.L_95 - .L_94)
.L_94:
        /*0004*/ 	.word	0x00000082


	//----- nvinfo : EIATTR_KPARAM_INFO
	.align		4
.L_95:
        /*0008*/ 	.byte	0x04, 0x17
        /*000a*/ 	.short	(.L_97 - .L_96)
.L_96:
        /*000c*/ 	.word	0x00000000
        /*0010*/ 	.short	0x0002
        /*0012*/ 	.short	0x0010
        /*0014*/ 	.byte	0x00, 0xf0, 0x11, 0x00


	//----- nvinfo : EIATTR_KPARAM_INFO
	.align		4
.L_97:
        /*0018*/ 	.byte	0x04, 0x17
        /*001a*/ 	.short	(.L_99 - .L_98)
.L_98:
        /*001c*/ 	.word	0x00000000
        /*0020*/ 	.short	0x0001
        /*0022*/ 	.short	0x0008
        /*0024*/ 	.byte	0x00, 0xf5, 0x21, 0x00


	//----- nvinfo : EIATTR_KPARAM_INFO
	.align		4
.L_99:
        /*0028*/ 	.byte	0x04, 0x17
        /*002a*/ 	.short	(.L_101 - .L_100)
.L_100:
        /*002c*/ 	.word	0x00000000
        /*0030*/ 	.short	0x0000
        /*0032*/ 	.short	0x0000
        /*0034*/ 	.byte	0x00, 0xf5, 0x21, 0x00


	//----- nvinfo : EIATTR_SPARSE_MMA_MASK
	.align		4
.L_101:
        /*0038*/ 	.byte	0x03, 0x50
        /*003a*/ 	.short	0x0000


	//----- nvinfo : EIATTR_MAXREG_COUNT
	.align		4
        /*003c*/ 	.byte	0x03, 0x1b
        /*003e*/ 	.short	0x00ff


	//----- nvinfo : EIATTR_NUM_BARRIERS
	.align		4
        /*0040*/ 	.byte	0x02, 0x4c
        /*0042*/ 	.byte	0x01
	.zero		1


	//----- nvinfo : EIATTR_MERCURY_ISA_VERSION
	.align		4
        /*0044*/ 	.byte	0x03, 0x5f
        /*0046*/ 	.short	0x0101


	//----- nvinfo : EIATTR_VRC_CTA_INIT_COUNT
	.align		4
        /*0048*/ 	.byte	0x02, 0x4a
	.zero		1
	.zero		1


	//----- nvinfo : EIATTR_EXIT_INSTR_OFFSETS
	.align		4
        /*004c*/ 	.byte	0x04, 0x1c
        /*004e*/ 	.short	(.L_103 - .L_102)


	//   ....[0]....
.L_102:
        /*0050*/ 	.word	0x00000270


	//   ....[1]....
        /*0054*/ 	.word	0x000002f0


	//----- nvinfo : EIATTR_CBANK_PARAM_SIZE
	.align		4
.L_103:
        /*0058*/ 	.byte	0x03, 0x19
        /*005a*/ 	.short	0x0014


	//----- nvinfo : EIATTR_PARAM_CBANK
	.align		4
        /*005c*/ 	.byte	0x04, 0x0a
        /*005e*/ 	.short	(.L_105 - .L_104)
	.align		4
.L_104:
        /*0060*/ 	.word	index@(.nv.constant0.reduce3)
        /*0064*/ 	.short	0x0380
        /*0066*/ 	.short	0x0014


	//----- nvinfo : EIATTR_SW_WAR
	.align		4
.L_105:
        /*0068*/ 	.byte	0x04, 0x36
        /*006a*/ 	.short	(.L_107 - .L_106)
.L_106:
        /*006c*/ 	.word	0x00000008
.L_107:


//--------------------- .nv.info.reduce2          --------------------------
	.section	.nv.info.reduce2,"",@"SHT_CUDA_INFO"
	.sectionflags	@""
	.align	4


	//----- nvinfo : EIATTR_CUDA_API_VERSION
	.align		4
        /*0000*/ 	.byte	0x04, 0x37
        /*0002*/ 	.short	(.L_109 - .L_108)
.L_108:
        /*0004*/ 	.word	0x00000082


	//----- nvinfo : EIATTR_KPARAM_INFO
	.align		4
.L_109:
        /*0008*/ 	.byte	0x04, 0x17
        /*000a*/ 	.short	(.L_111 - .L_110)
.L_110:
        /*000c*/ 	.word	0x00000000
        /*0010*/ 	.short	0x0002
        /*0012*/ 	.short	0x0010
        /*0014*/ 	.byte	0x00, 0xf0, 0x11, 0x00


	//----- nvinfo : EIATTR_KPARAM_INFO
	.align		4
.L_111:
        /*0018*/ 	.byte	0x04, 0x17
        /*001a*/ 	.short	(.L_113 - .L_112)
.L_112:
        /*001c*/ 	.word	0x00000000
        /*0020*/ 	.short	0x0001
        /*0022*/ 	.short	0x0008
        /*0024*/ 	.byte	0x00, 0xf5, 0x21, 0x00


	//----- nvinfo : EIATTR_KPARAM_INFO
	.align		4
.L_113:
        /*0028*/ 	.byte	0x04, 0x17
        /*002a*/ 	.short	(.L_115 - .L_114)
.L_114:
        /*002c*/ 	.word	0x00000000
        /*0030*/ 	.short	0x0000
        /*0032*/ 	.short	0x0000
        /*0034*/ 	.byte	0x00, 0xf5, 0x21, 0x00


	//----- nvinfo : EIATTR_SPARSE_MMA_MASK
	.align		4
.L_115:
        /*0038*/ 	.byte	0x03, 0x50
        /*003a*/ 	.short	0x0000


	//----- nvinfo : EIATTR_MAXREG_COUNT
	.align		4
        /*003c*/ 	.byte	0x03, 0x1b
        /*003e*/ 	.short	0x00ff


	//----- nvinfo : EIATTR_NUM_BARRIERS
	.align		4
        /*0040*/ 	.byte	0x02, 0x4c
        /*0042*/ 	.byte	0x01
	.zero		1


	//----- nvinfo : EIATTR_MERCURY_ISA_VERSION
	.align		4
        /*0044*/ 	.byte	0x03, 0x5f
        /*0046*/ 	.short	0x0101


	//----- nvinfo : EIATTR_VRC_CTA_INIT_COUNT
	.align		4
        /*0048*/ 	.byte	0x02, 0x4a
	.zero		1
	.zero		1


	//----- nvinfo : EIATTR_EXIT_INSTR_OFFSETS
	.align		4
        /*004c*/ 	.byte	0x04, 0x1c
        /*004e*/ 	.short	(.L_117 - .L_116)


	//   ....[0]....
.L_116:
        /*0050*/ 	.word	0x00000210


	//   ....[1]....
        /*0054*/ 	.word	0x00000290


	//----- nvinfo : EIATTR_CBANK_PARAM_SIZE
	.align		4
.L_117:
        /*0058*/ 	.byte	0x03, 0x19
        /*005a*/ 	.short	0x0014


	//----- nvinfo : EIATTR_PARAM_CBANK
	.align		4
        /*005c*/ 	.byte	0x04, 0x0a
        /*005e*/ 	.short	(.L_119 - .L_118)
	.align		4
.L_118:
        /*0060*/ 	.word	index@(.nv.constant0.reduce2)
        /*0064*/ 	.short	0x0380
        /*0066*/ 	.short	0x0014


	//----- nvinfo : EIATTR_SW_WAR
	.align		4
.L_119:
        /*0068*/ 	.byte	0x04, 0x36
        /*006a*/ 	.short	(.L_121 - .L_120)
.L_120:
        /*006c*/ 	.word	0x00000008
.L_121:


//--------------------- .nv.info.reduce1          --------------------------
	.section	.nv.info.reduce1,"",@"SHT_CUDA_INFO"
	.sectionflags	@""
	.align	4


	//----- nvinfo : EIATTR_CUDA_API_VERSION
	.align		4
        /*0000*/ 	.byte	0x04, 0x37
        /*0002*/ 	.short	(.L_123 - .L_122)
.L_122:
        /*0004*/ 	.word	0x00000082


	//----- nvinfo : EIATTR_KPARAM_INFO
	.align		4
.L_123:
        /*0008*/ 	.byte	0x04, 0x17
        /*000a*/ 	.short	(.L_125 - .L_124)
.L_124:
        /*000c*/ 	.word	0x00000000
        /*0010*/ 	.short	0x0002
        /*0012*/ 	.short	0x0010
        /*0014*/ 	.byte	0x00, 0xf0, 0x11, 0x00


	//----- nvinfo : EIATTR_KPARAM_INFO
	.align		4
.L_125:
        /*0018*/ 	.byte	0x04, 0x17
        /*001a*/ 	.short	(.L_127 - .L_126)
.L_126:
        /*001c*/ 	.word	0x00000000
        /*0020*/ 	.short	0x0001
        /*0022*/ 	.short	0x0008
        /*0024*/ 	.byte	0x00, 0xf5, 0x21, 0x00


	//----- nvinfo : EIATTR_KPARAM_INFO
	.align		4
.L_127:
        /*0028*/ 	.byte	0x04, 0x17
        /*002a*/ 	.short	(.L_129 - .L_128)
.L_128:
        /*002c*/ 	.word	0x00000000
        /*0030*/ 	.short	0x0000
        /*0032*/ 	.short	0x0000
        /*0034*/ 	.byte	0x00, 0xf5, 0x21, 0x00


	//----- nvinfo : EIATTR_SPARSE_MMA_MASK
	.align		4
.L_129:
        /*0038*/ 	.byte	0x03, 0x50
        /*003a*/ 	.short	0x0000


	//----- nvinfo : EIATTR_MAXREG_COUNT
	.align		4
        /*003c*/ 	.byte	0x03, 0x1b
        /*003e*/ 	.short	0x00ff


	//----- nvinfo : EIATTR_NUM_BARRIERS
	.align		4
        /*0040*/ 	.byte	0x02, 0x4c
        /*0042*/ 	.byte	0x01
	.zero		1


	//----- nvinfo : EIATTR_MERCURY_ISA_VERSION
	.align		4
        /*0044*/ 	.byte	0x03, 0x5f
        /*0046*/ 	.short	0x0101


	//----- nvinfo : EIATTR_VRC_CTA_INIT_COUNT
	.align		4
        /*0048*/ 	.byte	0x02, 0x4a
	.zero		1
	.zero		1


	//----- nvinfo : EIATTR_EXIT_INSTR_OFFSETS
	.align		4
        /*004c*/ 	.byte	0x04, 0x1c
        /*004e*/ 	.short	(.L_131 - .L_130)


	//   ....[0]....
.L_130:
        /*0050*/ 	.word	0x00000240


	//   ....[1]....
        /*0054*/ 	.word	0x000002c0


	//----- nvinfo : EIATTR_CBANK_PARAM_SIZE
	.align		4
.L_131:
        /*0058*/ 	.byte	0x03, 0x19
        /*005a*/ 	.short	0x0014


	//----- nvinfo : EIATTR_PARAM_CBANK
	.align		4
        /*005c*/ 	.byte	0x04, 0x0a
        /*005e*/ 	.short	(.L_133 - .L_132)
	.align		4
.L_132:
        /*0060*/ 	.word	index@(.nv.constant0.reduce1)
        /*0064*/ 	.short	0x0380
        /*0066*/ 	.short	0x0014


	//----- nvinfo : EIATTR_SW_WAR
	.align		4
.L_133:
        /*0068*/ 	.byte	0x04, 0x36
        /*006a*/ 	.short	(.L_135 - .L_134)
.L_134:
        /*006c*/ 	.word	0x00000008
.L_135:


//--------------------- .nv.info.reduce0          --------------------------
	.section	.nv.info.reduce0,"",@"SHT_CUDA_INFO"
	.sectionflags	@""
	.align	4


	//----- nvinfo : EIATTR_CUDA_API_VERSION
	.align		4
        /*0000*/ 	.byte	0x04, 0x37
        /*0002*/ 	.short	(.L_137 - .L_136)
.L_136:
        /*0004*/ 	.word	0x00000082


	//----- nvinfo : EIATTR_KPARAM_INFO
	.align		4
.L_137:
        /*0008*/ 	.byte	0x04, 0x17
        /*000a*/ 	.short	(.L_139 - .L_138)
.L_138:
        /*000c*/ 	.word	0x00000000
        /*0010*/ 	.short	0x0002
        /*0012*/ 	.short	0x0010
        /*0014*/ 	.byte	0x00, 0xf0, 0x11, 0x00


	//----- nvinfo : EIATTR_KPARAM_INFO
	.align		4
.L_139:
        /*0018*/ 	.byte	0x04, 0x17
        /*001a*/ 	.short	(.L_141 - .L_140)
.L_140:
        /*001c*/ 	.word	0x00000000
        /*0020*/ 	.short	0x0001
        /*0022*/ 	.short	0x0008
        /*0024*/ 	.byte	0x00, 0xf5, 0x21, 0x00


	//----- nvinfo : EIATTR_KPARAM_INFO
	.align		4
.L_141:
        /*0028*/ 	.byte	0x04, 0x17
        /*002a*/ 	.short	(.L_143 - .L_142)
.L_142:
        /*002c*/ 	.word	0x00000000
        /*0030*/ 	.short	0x0000
        /*0032*/ 	.short	0x0000
        /*0034*/ 	.byte	0x00, 0xf5, 0x21, 0x00


	//----- nvinfo : EIATTR_SPARSE_MMA_MASK
	.align		4
.L_143:
        /*0038*/ 	.byte	0x03, 0x50
        /*003a*/ 	.short	0x0000


	//----- nvinfo : EIATTR_MAXREG_COUNT
	.align		4
        /*003c*/ 	.byte	0x03, 0x1b
        /*003e*/ 	.short	0x00ff


	//----- nvinfo : EIATTR_NUM_BARRIERS
	.align		4
        /*0040*/ 	.byte	0x02, 0x4c
        /*0042*/ 	.byte	0x01
	.zero		1


	//----- nvinfo : EIATTR_MERCURY_ISA_VERSION
	.align		4
        /*0044*/ 	.byte	0x03, 0x5f
        /*0046*/ 	.short	0x0101


	//----- nvinfo : EIATTR_VRC_CTA_INIT_COUNT
	.align		4
        /*0048*/ 	.byte	0x02, 0x4a
	.zero		1
	.zero		1


	//----- nvinfo : EIATTR_EXIT_INSTR_OFFSETS
	.align		4
        /*004c*/ 	.byte	0x04, 0x1c
        /*004e*/ 	.short	(.L_145 - .L_144)


	//   ....[0]....
.L_144:
        /*0050*/ 	.word	0x00000220


	//   ....[1]....
        /*0054*/ 	.word	0x000002a0


	//----- nvinfo : EIATTR_CBANK_PARAM_SIZE
	.align		4
.L_145:
        /*0058*/ 	.byte	0x03, 0x19
        /*005a*/ 	.short	0x0014


	//----- nvinfo : EIATTR_PARAM_CBANK
	.align		4
        /*005c*/ 	.byte	0x04, 0x0a
        /*005e*/ 	.short	(.L_147 - .L_146)
	.align		4
.L_146:
        /*0060*/ 	.word	index@(.nv.constant0.reduce0)
        /*0064*/ 	.short	0x0380
        /*0066*/ 	.short	0x0014


	//----- nvinfo : EIATTR_SW_WAR
	.align		4
.L_147:
        /*0068*/ 	.byte	0x04, 0x36
        /*006a*/ 	.short	(.L_149 - .L_148)
.L_148:
        /*006c*/ 	.word	0x00000008
.L_149:


//--------------------- .nv.callgraph             --------------------------
	.section	.nv.callgraph,"",@"SHT_CUDA_CALLGRAPH"
	.align	4
	.sectionentsize	8
	.align		4
        /*0000*/ 	.word	0x00000000
	.align		4
        /*0004*/ 	.word	0xffffffff
	.align		4
        /*0008*/ 	.word	0x00000000
	.align		4
        /*000c*/ 	.word	0xfffffffe
	.align		4
        /*0010*/ 	.word	0x00000000
	.align		4
        /*0014*/ 	.word	0xfffffffd
	.align		4
        /*0018*/ 	.word	0x00000000
	.align		4
        /*001c*/ 	.word	0xfffffffc


//--------------------- .text.reduce6             --------------------------
	.section	.text.reduce6,"ax",@progbits
	.align	128
        .global         reduce6
        .type           reduce6,@function
        .size           reduce6,(.L_x_64 - reduce6)
        .other          reduce6,@"STO_CUDA_ENTRY STV_DEFAULT"
reduce6:
.text.reduce6:
[----:B------:R-:W-:Y:S01]  /*0000*/  LDC R1, c[0x0][0x37c] ;  /* 0x0000df00ff017b82 */ /* 0x000fe20000000800 */
[----:B------:R-:W0:Y:S01]  /*0010*/  S2R R0, SR_CTAID.X ;  /* 0x0000000000007919 */ /* 0x000e220000002500 */
[----:B------:R-:W1:Y:S01]  /*0020*/  LDCU.64 UR4, c[0x0][0x390] ;  /* 0x00007200ff0477ac */ /* 0x000e620008000a00 */
[----:B------:R-:W-:Y:S01]  /*0030*/  BSSY.RECONVERGENT B0, `(.L_x_0) ;  /* 0x000001c000007945 */ /* 0x000fe20003800200 */
[----:B------:R-:W2:Y:S01]  /*0040*/  S2R R4, SR_TID.X ;  /* 0x0000000000047919 */ /* 0x000ea20000002100 */
[----:B------:R-:W3:Y:S01]  /*0050*/  LDCU.64 UR6, c[0x0][0x358] ;  /* 0x00006b00ff0677ac */ /* 0x000ee20008000a00 */
[----:B------:R-:W4:Y:S01]  /*0060*/  LDCU.64 UR8, c[0x0][0x390] ;  /* 0x00007200ff0877ac */ /* 0x000f220008000a00 */
[----:B-1----:R-:W-:Y:S01]  /*0070*/  IMAD.U32 R13, RZ, RZ, UR5 ;  /* 0x00000005ff0d7e24 */ /* 0x002fe2000f8e00ff */
[----:B------:R-:W1:Y:S03]  /*0080*/  LDCU UR5, c[0x0][0x398] ;  /* 0x00007300ff0577ac */ /* 0x000e660008000800 */
[----:B0-----:R-:W-:-:S04]  /*0090*/  IMAD R3, R0, R13, RZ ;  /* 0x0000000d00037224 */ /* 0x001fc800078e02ff */
[----:B--2---:R-:W-:Y:S01]  /*00a0*/  IMAD R5, R3, 0x2, R4 ;  /* 0x0000000203057824 */ /* 0x004fe200078e0204 */
[----:B------:R-:W-:-:S04]  /*00b0*/  CS2R R2, SRZ ;  /* 0x0000000000027805 */ /* 0x000fc8000001ff00 */
[----:B------:R-:W-:-:S13]  /*00c0*/  ISETP.GE.U32.AND P0, PT, R5, UR4, PT ;  /* 0x0000000405007c0c */ /* 0x000fda000bf06070 */
[----:B-1-34-:R-:W-:Y:S05]  /*00d0*/  @P0 BRA `(.L_x_1) ;  /* 0x0000000000440947 */ /* 0x01afea0003800000 */
[----:B------:R-:W0:Y:S01]  /*00e0*/  LDC.64 R10, c[0x0][0x380] ;  /* 0x0000e000ff0a7b82 */ /* 0x000e220000000a00 */
[----:B------:R-:W1:Y:S01]  /*00f0*/  LDCU UR4, c[0x0][0x370] ;  /* 0x00006e00ff0477ac */ /* 0x000e620008000800 */
[----:B------:R-:W-:Y:S01]  /*0100*/  CS2R R2, SRZ ;  /* 0x0000000000027805 */ /* 0x000fe2000001ff00 */
[----:B-1----:R-:W-:-:S07]  /*0110*/  IMAD R12, R13, UR4, RZ ;  /* 0x000000040d0c7c24 */ /* 0x002fce000f8e02ff */
.L_x_2:
[----:B------:R-:W-:Y:S02]  /*0120*/  IMAD.U32 R13, RZ, RZ, UR9 ;  /* 0x00000009ff0d7e24 */ /* 0x000fe4000f8e00ff */
[----:B0-----:R-:W-:-:S04]  /*0130*/  IMAD.WIDE.U32 R6, R5, 0x8, R10 ;  /* 0x0000000805067825 */ /* 0x001fc800078e000a */
[----:B------:R-:W-:Y:S02]  /*0140*/  IMAD.IADD R9, R5, 0x1, R13 ;  /* 0x0000000105097824 */ /* 0x000fe400078e020d */
[----:B------:R-:W2:Y:S03]  /*0150*/  LDG.E.64 R6, desc[UR6][R6.64] ;  /* 0x0000000606067981 */ /* 0x000ea6000c1e1b00 */
[----:B------:R-:W-:-:S04]  /*0160*/  ISETP.GE.U32.AND P0, PT, R9, UR8, PT ;  /* 0x0000000809007c0c */ /* 0x000fc8000bf06070 */
[----:B------:R-:W-:-:S13]  /*0170*/  ISETP.EQ.AND P0, PT, RZ, UR5, P0 ;  /* 0x00000005ff007c0c */ /* 0x000fda0008702270 */
[----:B------:R-:W-:-:S06]  /*0180*/  @!P0 IMAD.WIDE.U32 R8, R9, 0x8, R10 ;  /* 0x0000000809088825 */ /* 0x000fcc00078e000a */
[----:B------:R-:W3:Y:S01]  /*0190*/  @!P0 LDG.E.64 R8, desc[UR6][R8.64] ;  /* 0x0000000608088981 */ /* 0x000ee2000c1e1b00 */
[----:B------:R-:W-:-:S05]  /*01a0*/  IMAD R5, R12, 0x2, R5 ;  /* 0x000000020c057824 */ /* 0x000fca00078e0205 */
[----:B------:R-:W-:Y:S01]  /*01b0*/  ISETP.GE.U32.AND P1, PT, R5, UR8, PT ;  /* 0x0000000805007c0c */ /* 0x000fe2000bf26070 */
[----:B--2---:R-:W-:-:S08]  /*01c0*/  DADD R2, R6, R2 ;  /* 0x0000000006027229 */ /* 0x004fd00000000002 */
[----:B---3--:R-:W-:-:S04]  /*01d0*/  @!P0 DADD R2, R2, R8 ;  /* 0x0000000002028229 */ /* 0x008fc80000000008 */
[----:B------:R-:W-:Y:S07]  /*01e0*/  @!P1 BRA `(.L_x_2) ;  /* 0xfffffffc00cc9947 */ /* 0x000fee000383ffff */
.L_x_1:
[----:B------:R-:W-:Y:S05]  /*01f0*/  BSYNC.RECONVERGENT B0 ;  /* 0x0000000000007941 */ /* 0x000fea0003800200 */
.L_x_0:
[----:B------:R-:W0:Y:S01]  /*0200*/  S2UR UR5, SR_CgaCtaId ;  /* 0x00000000000579c3 */ /* 0x000e220000008800 */
[----:B------:R-:W-:Y:S01]  /*0210*/  UMOV UR4, 0x400 ;  /* 0x0000040000047882 */ /* 0x000fe20000000000 */
[----:B------:R-:W-:Y:S01]  /*0220*/  ISETP.GE.U32.AND P0, PT, R13, 0x200, PT ;  /* 0x000002000d00780c */ /* 0x000fe20003f06070 */
[----:B------:R-:W-:Y:S04]  /*0230*/  BSSY.RECONVERGENT B1, `(.L_x_3) ;  /* 0x000001e000017945 */ /* 0x000fe80003800200 */
[----:B------:R-:W-:Y:S01]  /*0240*/  BSSY.RELIABLE B0, `(.L_x_4) ;  /* 0x0000017000007945 */ /* 0x000fe20003800100 */
[----:B0-----:R-:W-:-:S06]  /*0250*/  ULEA UR4, UR5, UR4, 0x18 ;  /* 0x0000000405047291 */ /* 0x001fcc000f8ec0ff */
[----:B------:R-:W-:-:S05]  /*0260*/  LEA R5, R4, UR4, 0x3 ;  /* 0x0000000404057c11 */ /* 0x000fca000f8e18ff */
[----:B------:R0:W-:Y:S01]  /*0270*/  STS.64 [R5], R2 ;  /* 0x0000000205007388 */ /* 0x0001e20000000a00 */
[----:B------:R-:W-:Y:S06]  /*0280*/  BAR.SYNC.DEFER_BLOCKING 0x0 ;  /* 0x0000000000007b1d */ /* 0x000fec0000010000 */
[----:B------:R-:W-:Y:S05]  /*0290*/  @!P0 BRA `(.L_x_5) ;  /* 0x0000000000188947 */ /* 0x000fea0003800000 */
[----:B------:R-:W-:-:S13]  /*02a0*/  ISETP.GT.U32.AND P0, PT, R4, 0xff, PT ;  /* 0x000000ff0400780c */ /* 0x000fda0003f04070 */
[----:B------:R-:W0:Y:S02]  /*02b0*/  @!P0 LDS.64 R6, [R5+0x800] ;  /* 0x0008000005068984 */ /* 0x000e240000000a00 */
[----:B0-----:R-:W-:-:S07]  /*02c0*/  @!P0 DADD R2, R2, R6 ;  /* 0x0000000002028229 */ /* 0x001fce0000000006 */
[----:B------:R1:W-:Y:S01]  /*02d0*/  @!P0 STS.64 [R5], R2 ;  /* 0x0000000205008388 */ /* 0x0003e20000000a00 */
[----:B------:R-:W-:Y:S06]  /*02e0*/  BAR.SYNC.DEFER_BLOCKING 0x0 ;  /* 0x0000000000007b1d */ /* 0x000fec0000010000 */
[----:B------:R-:W-:Y:S05]  /*02f0*/  BRA `(.L_x_6) ;  /* 0x0000000000087947 */ /* 0x000fea0003800000 */
.L_x_5:
[----:B------:R-:W-:-:S13]  /*0300*/  ISETP.GE.U32.AND P0, PT, R13, 0x100, PT ;  /* 0x000001000d00780c */ /* 0x000fda0003f06070 */
[----:B------:R-:W-:Y:S05]  /*0310*/  @!P0 BRA `(.L_x_7) ;  /* 0x0000000000188947 */ /* 0x000fea0003800000 */
.L_x_6:
[----:B------:R-:W-:-:S13]  /*0320*/  ISETP.GT.U32.AND P0, PT, R4, 0x7f, PT ;  /* 0x0000007f0400780c */ /* 0x000fda0003f04070 */
[----:B------:R-:W0:Y:S02]  /*0330*/  @!P0 LDS.64 R6, [R5+0x400] ;  /* 0x0004000005068984 */ /* 0x000e240000000a00 */
[----:B01----:R-:W-:-:S07]  /*0340*/  @!P0 DADD R2, R2, R6 ;  /* 0x0000000002028229 */ /* 0x003fce0000000006 */
[----:B------:R1:W-:Y:S01]  /*0350*/  @!P0 STS.64 [R5], R2 ;  /* 0x0000000205008388 */ /* 0x0003e20000000a00 */
[----:B------:R-:W-:Y:S06]  /*0360*/  BAR.SYNC.DEFER_BLOCKING 0x0 ;  /* 0x0000000000007b1d */ /* 0x000fec0000010000 */
[----:B------:R-:W-:Y:S05]  /*0370*/  BRA `(.L_x_8) ;  /* 0x00000000000c7947 */ /* 0x000fea0003800000 */
.L_x_7:
[----:B------:R-:W-:-:S13]  /*0380*/  ISETP.GE.U32.AND P0, PT, R13, 0x80, PT ;  /* 0x000000800d00780c */ /* 0x000fda0003f06070 */
[----:B------:R-:W-:Y:S05]  /*0390*/  @!P0 BREAK.RELIABLE B0 ;  /* 0x0000000000008942 */ /* 0x000fea0003800100 */
[----:B------:R-:W-:Y:S05]  /*03a0*/  @!P0 BRA `(.L_x_9) ;  /* 0x0000000000188947 */ /* 0x000fea0003800000 */
.L_x_8:
[----:B------:R-:W-:Y:S05]  /*03b0*/  BSYNC.RELIABLE B0 ;  /* 0x0000000000007941 */ /* 0x000fea0003800100 */
.L_x_4:
[----:B------:R-:W-:-:S13]  /*03c0*/  ISETP.GT.U32.AND P0, PT, R4, 0x3f, PT ;  /* 0x0000003f0400780c */ /* 0x000fda0003f04070 */
[----:B------:R-:W0:Y:S02]  /*03d0*/  @!P0 LDS.64 R6, [R5+0x200] ;  /* 0x0002000005068984 */ /* 0x000e240000000a00 */
[----:B01----:R-:W-:-:S07]  /*03e0*/  @!P0 DADD R2, R2, R6 ;  /* 0x0000000002028229 */ /* 0x003fce0000000006 */
[----:B------:R1:W-:Y:S01]  /*03f0*/  @!P0 STS.64 [R5], R2 ;  /* 0x0000000205008388 */ /* 0x0003e20000000a00 */
[----:B------:R-:W-:Y:S06]  /*0400*/  BAR.SYNC.DEFER_BLOCKING 0x0 ;  /* 0x0000000000007b1d */ /* 0x000fec0000010000 */
.L_x_9:
[----:B------:R-:W-:Y:S05]  /*0410*/  BSYNC.RECONVERGENT B1 ;  /* 0x0000000000017941 */ /* 0x000fea0003800200 */
.L_x_3:
[----:B------:R-:W-:Y:S05]  /*0420*/  WARPSYNC.ALL ;  /* 0x0000000000007948 */ /* 0x000fea0003800000 */
[----:B------:R-:W-:-:S13]  /*0430*/  ISETP.GT.U32.AND P0, PT, R4, 0x1f, PT ;  /* 0x0000001f0400780c */ /* 0x000fda0003f04070 */
[----:B------:R-:W-:Y:S05]  /*0440*/  @P0 EXIT ;  /* 0x000000000000094d */ /* 0x000fea0003800000 */
[----:B------:R-:W-:Y:S01]  /*0450*/  ISETP.GE.U32.AND P0, PT, R13, 0x40, PT ;  /* 0x000000400d00780c */ /* 0x000fe20003f06070 */
[----:B------:R-:W-:Y:S04]  /*0460*/  BSSY.RECONVERGENT B1, `(.L_x_10) ;  /* 0x0000025000017945 */ /* 0x000fe80003800200 */
[----:B------:R-:W-:Y:S08]  /*0470*/  BSSY.RELIABLE B2, `(.L_x_11) ;  /* 0x0000020000027945 */ /* 0x000ff00003800100 */
[----:B------:R-:W0:Y:S02]  /*0480*/  @P0 LDS.64 R6, [R5+0x100] ;  /* 0x0001000005060984 */ /* 0x000e240000000a00 */
[----:B01----:R-:W-:-:S07]  /*0490*/  @P0 DADD R2, R2, R6 ;  /* 0x0000000002020229 */ /* 0x003fce0000000006 */
[----:B------:R0:W-:Y:S01]  /*04a0*/  @P0 STS.64 [R5], R2 ;  /* 0x0000000205000388 */ /* 0x0001e20000000a00 */
[----:B------:R-:W-:Y:S05]  /*04b0*/  @P0 BRA `(.L_x_12) ;  /* 0x0000000000080947 */ /* 0x000fea0003800000 */
[----:B------:R-:W-:-:S13]  /*04c0*/  ISETP.GE.U32.AND P0, PT, R13, 0x20, PT ;  /* 0x000000200d00780c */ /* 0x000fda0003f06070 */
[----:B------:R-:W-:Y:S05]  /*04d0*/  @!P0 BRA `(.L_x_13) ;  /* 0x0000000000108947 */ /* 0x000fea0003800000 */
.L_x_12:
[----:B------:R-:W0:Y:S02]  /*04e0*/  LDS.64 R6, [R5+0x80] ;  /* 0x0000800005067984 */ /* 0x000e240000000a00 */
[----:B0-----:R-:W-:-:S07]  /*04f0*/  DADD R2, R6, R2 ;  /* 0x0000000006027229 */ /* 0x001fce0000000002 */
[----:B------:R1:W-:Y:S01]  /*0500*/  STS.64 [R5], R2 ;  /* 0x0000000205007388 */ /* 0x0003e20000000a00 */
[----:B------:R-:W-:Y:S05]  /*0510*/  BRA `(.L_x_14) ;  /* 0x0000000000087947 */ /* 0x000fea0003800000 */
.L_x_13:
[----:B------:R-:W-:-:S13]  /*0520*/  ISETP.GE.U32.AND P0, PT, R13, 0x10, PT ;  /* 0x000000100d00780c */ /* 0x000fda0003f06070 */
[----:B------:R-:W-:Y:S05]  /*0530*/  @!P0 BRA `(.L_x_15) ;  /* 0x0000000000108947 */ /* 0x000fea0003800000 */
.L_x_14:
[----:B------:R-:W0:Y:S02]  /*0540*/  LDS.64 R6, [R5+0x40] ;  /* 0x0000400005067984 */ /* 0x000e240000000a00 */
[----:B01----:R-:W-:-:S07]  /*0550*/  DADD R2, R6, R2 ;  /* 0x0000000006027229 */ /* 0x003fce0000000002 */
[----:B------:R1:W-:Y:S01]  /*0560*/  STS.64 [R5], R2 ;  /* 0x0000000205007388 */ /* 0x0003e20000000a00 */
[----:B------:R-:W-:Y:S05]  /*0570*/  BRA `(.L_x_16) ;  /* 0x0000000000087947 */ /* 0x000fea0003800000 */
.L_x_15:
[----:B------:R-:W-:-:S13]  /*0580*/  ISETP.GE.U32.AND P0, PT, R13, 0x8, PT ;  /* 0x000000080d00780c */ /* 0x000fda0003f06070 */
[----:B------:R-:W-:Y:S05]  /*0590*/  @!P0 BRA `(.L_x_17) ;  /* 0x0000000000108947 */ /* 0x000fea0003800000 */
.L_x_16:
[----:B------:R-:W0:Y:S02]  /*05a0*/  LDS.64 R6, [R5+0x20] ;  /* 0x0000200005067984 */ /* 0x000e240000000a00 */
[----:B01----:R-:W-:-:S07]  /*05b0*/  DADD R2, R6, R2 ;  /* 0x0000000006027229 */ /* 0x003fce0000000002 */
[----:B------:R1:W-:Y:S01]  /*05c0*/  STS.64 [R5], R2 ;  /* 0x0000000205007388 */ /* 0x0003e20000000a00 */
[----:B------:R-:W-:Y:S05]  /*05d0*/  BRA `(.L_x_18) ;  /* 0x0000000000087947 */ /* 0x000fea0003800000 */
.L_x_17:
[----:B------:R-:W-:-:S13]  /*05e0*/  ISETP.GE.U32.AND P0, PT, R13, 0x4, PT ;  /* 0x000000040d00780c */ /* 0x000fda0003f06070 */
[----:B------:R-:W-:Y:S05]  /*05f0*/  @!P0 BRA `(.L_x_19) ;  /* 0x0000000000108947 */ /* 0x000fea0003800000 */
.L_x_18:
[----:B------:R-:W0:Y:S02]  /*0600*/  LDS.64 R6, [R5+0x10] ;  /* 0x0000100005067984 */ /* 0x000e240000000a00 */
[----:B01----:R-:W-:-:S07]  /*0610*/  DADD R2, R6, R2 ;  /* 0x0000000006027229 */ /* 0x003fce0000000002 */
[----:B------:R1:W-:Y:S01]  /*0620*/  STS.64 [R5], R2 ;  /* 0x0000000205007388 */ /* 0x0003e20000000a00 */
[----:B------:R-:W-:Y:S05]  /*0630*/  BRA `(.L_x_20) ;  /* 0x00000000000c7947 */ /* 0x000fea0003800000 */
.L_x_19:
[----:B------:R-:W-:-:S13]  /*0640*/  ISETP.GE.U32.AND P0, PT, R13, 0x2, PT ;  /* 0x000000020d00780c */ /* 0x000fda0003f06070 */
[----:B------:R-:W-:Y:S05]  /*0650*/  @!P0 BREAK.RELIABLE B2 ;  /* 0x0000000000028942 */ /* 0x000fea0003800100 */
[----:B------:R-:W-:Y:S05]  /*0660*/  @!P0 BRA `(.L_x_21) ;  /* 0x0000000000108947 */ /* 0x000fea0003800000 */
.L_x_20:
[----:B------:R-:W-:Y:S05]  /*0670*/  BSYNC.RELIABLE B2 ;  /* 0x0000000000027941 */ /* 0x000fea0003800100 */
.L_x_11:
[----:B------:R-:W2:Y:S02]  /*0680*/  LDS.64 R6, [R5+0x8] ;  /* 0x0000080005067984 */ /* 0x000ea40000000a00 */
[----:B--2---:R-:W-:-:S07]  /*0690*/  DADD R6, R6, R2 ;  /* 0x0000000006067229 */ /* 0x004fce0000000002 */
[----:B------:R2:W-:Y:S04]  /*06a0*/  STS.64 [R5], R6 ;  /* 0x0000000605007388 */ /* 0x0005e80000000a00 */
.L_x_21:
[----:B------:R-:W-:Y:S05]  /*06b0*/  BSYNC.RECONVERGENT B1 ;  /* 0x0000000000017941 */ /* 0x000fea0003800200 */
.L_x_10:
[----:B------:R-:W-:Y:S05]  /*06c0*/  WARPSYNC.ALL ;  /* 0x0000000000007948 */ /* 0x000fea0003800000 */
[----:B------:R-:W-:-:S13]  /*06d0*/  ISETP.NE.AND P0, PT, R4, RZ, PT ;  /* 0x000000ff0400720c */ /* 0x000fda0003f05270 */
[----:B------:R-:W-:Y:S05]  /*06e0*/  @P0 EXIT ;  /* 0x000000000000094d */ /* 0x000fea0003800000 */
[----:B01----:R-:W0:Y:S01]  /*06f0*/  LDS.64 R2, [UR4] ;  /* 0x00000004ff027984 */ /* 0x003e220008000a00 */
[----:B--2---:R-:W1:Y:S02]  /*0700*/  LDC.64 R4, c[0x0][0x388] ;  /* 0x0000e200ff047b82 */ /* 0x004e640000000a00 */
[----:B-1----:R-:W-:-:S05]  /*0710*/  IMAD.WIDE.U32 R4, R0, 0x8, R4 ;  /* 0x0000000800047825 */ /* 0x002fca00078e0004 */
[----:B0-----:R-:W-:Y:S01]  /*0720*/  STG.E.64 desc[UR6][R4.64], R2 ;  /* 0x0000000204007986 */ /* 0x001fe2000c101b06 */
[----:B------:R-:W-:Y:S05]  /*0730*/  EXIT ;  /* 0x000000000000794d */ /* 0x000fea0003800000 */
.L_x_22:
[----:B------:R-:W-:-:S00]  /*0740*/  BRA `(.L_x_22) ;  /* 0xfffffffc00fc7947 */ /* 0x000fc0000383ffff */
[----:B------:R-:W-:-:S00]  /*0750*/  NOP ;  /* 0x0000000000007918 */ /* 0x000fc00000000000 */
        /* <DEDUP_REMOVED lines=10> */
.L_x_64:


//--------------------- .text.reduce5             --------------------------
	.section	.text.reduce5,"ax",@progbits
	.align	128
        .global         reduce5
        .type           reduce5,@function
        .size           reduce5,(.L_x_65 - reduce5)
        .other          reduce5,@"STO_CUDA_ENTRY STV_DEFAULT"
reduce5:
.text.reduce5:
[----:B------:R-:W-:Y:S01]  /*0000*/  LDC R1, c[0x0][0x37c] ;  /* 0x0000df00ff017b82 */ /* 0x000fe20000000800 */
[----:B------:R-:W0:Y:S07]  /*0010*/  S2R R0, SR_CTAID.X ;  /* 0x0000000000007919 */ /* 0x000e2e0000002500 */
[----:B------:R-:W0:Y:S01]  /*0020*/  LDC.64 R6, c[0x0][0x390] ;  /* 0x0000e400ff067b82 */ /* 0x000e220000000a00 */
[----:B------:R-:W1:Y:S01]  /*0030*/  LDCU.64 UR6, c[0x0][0x358] ;  /* 0x00006b00ff0677ac */ /* 0x000e620008000a00 */
[----:B------:R-:W2:Y:S01]  /*0040*/  S2R R4, SR_TID.X ;  /* 0x0000000000047919 */ /* 0x000ea20000002100 */
[----:B0-----:R-:W-:-:S04]  /*0050*/  IMAD R3, R0, R7, RZ ;  /* 0x0000000700037224 */ /* 0x001fc800078e02ff */
[----:B--2---:R-:W-:-:S04]  /*0060*/  IMAD R3, R3, 0x2, R4 ;  /* 0x0000000203037824 */ /* 0x004fc800078e0204 */
[C---:B------:R-:W-:Y:S01]  /*0070*/  IMAD.IADD R5, R3.reuse, 0x1, R7 ;  /* 0x0000000103057824 */ /* 0x040fe200078e0207 */
[----:B------:R-:W-:-:S04]  /*0080*/  ISETP.GE.U32.AND P0, PT, R3, R6, PT ;  /* 0x000000060300720c */ /* 0x000fc80003f06070 */
[----:B------:R-:W-:-:S09]  /*0090*/  ISETP.GE.U32.AND P1, PT, R5, R6, PT ;  /* 0x000000060500720c */ /* 0x000fd20003f26070 */
[----:B------:R-:W0:Y:S08]  /*00a0*/  @!P0 LDC.64 R8, c[0x0][0x380] ;  /* 0x0000e000ff088b82 */ /* 0x000e300000000a00 */
[----:B------:R-:W2:Y:S01]  /*00b0*/  @!P1 LDC.64 R10, c[0x0][0x380] ;  /* 0x0000e000ff0a9b82 */ /* 0x000ea20000000a00 */
[----:B0-----:R-:W-:Y:S01]  /*00c0*/  @!P0 IMAD.WIDE.U32 R8, R3, 0x8, R8 ;  /* 0x0000000803088825 */ /* 0x001fe200078e0008 */
[----:B------:R-:W-:-:S06]  /*00d0*/  CS2R R2, SRZ ;  /* 0x0000000000027805 */ /* 0x000fcc000001ff00 */
[----:B-1----:R-:W3:Y:S01]  /*00e0*/  @!P0 LDG.E.64 R2, desc[UR6][R8.64] ;  /* 0x0000000608028981 */ /* 0x002ee2000c1e1b00 */
[----:B--2---:R-:W-:-:S06]  /*00f0*/  @!P1 IMAD.WIDE.U32 R10, R5, 0x8, R10 ;  /* 0x00000008050a9825 */ /* 0x004fcc00078e000a */
[----:B------:R-:W3:Y:S01]  /*0100*/  @!P1 LDG.E.64 R10, desc[UR6][R10.64] ;  /* 0x000000060a0a9981 */ /* 0x000ee2000c1e1b00 */
[----:B------:R-:W0:Y:S01]  /*0110*/  S2UR UR5, SR_CgaCtaId ;  /* 0x00000000000579c3 */ /* 0x000e220000008800 */
[----:B------:R-:W-:Y:S01]  /*0120*/  UMOV UR4, 0x400 ;  /* 0x0000040000047882 */ /* 0x000fe20000000000 */
[----:B------:R-:W-:Y:S01]  /*0130*/  ISETP.GE.U32.AND P0, PT, R7, 0x200, PT ;  /* 0x000002000700780c */ /* 0x000fe20003f06070 */
[----:B0-----:R-:W-:-:S06]  /*0140*/  ULEA UR4, UR5, UR4, 0x18 ;  /* 0x0000000405047291 */ /* 0x001fcc000f8ec0ff */
[----:B------:R-:W-:Y:S01]  /*0150*/  LEA R5, R4, UR4, 0x3 ;  /* 0x0000000404057c11 */ /* 0x000fe2000f8e18ff */
[----:B---3--:R-:W-:-:S07]  /*0160*/  @!P1 DADD R2, R2, R10 ;  /* 0x0000000002029229 */ /* 0x008fce000000000a */
        /* <DEDUP_REMOVED lines=9> */
.L_x_23:
[----:B------:R-:W-:-:S13]  /*0200*/  ISETP.GE.U32.AND P0, PT, R7, 0x100, PT ;  /* 0x000001000700780c */ /* 0x000fda0003f06070 */
[----:B------:R-:W-:Y:S05]  /*0210*/  @!P0 BRA `(.L_x_25) ;  /* 0x0000000000188947 */ /* 0x000fea0003800000 */
.L_x_24:
[----:B------:R-:W-:-:S13]  /*0220*/  ISETP.GT.U32.AND P0, PT, R4, 0x7f, PT ;  /* 0x0000007f0400780c */ /* 0x000fda0003f04070 */
[----:B------:R-:W0:Y:S02]  /*0230*/  @!P0 LDS.64 R8, [R5+0x400] ;  /* 0x0004000005088984 */ /* 0x000e240000000a00 */
[----:B01----:R-:W-:-:S07]  /*0240*/  @!P0 DADD R2, R2, R8 ;  /* 0x0000000002028229 */ /* 0x003fce0000000008 */
[----:B------:R1:W-:Y:S01]  /*0250*/  @!P0 STS.64 [R5], R2 ;  /* 0x0000000205008388 */ /* 0x0003e20000000a00 */
[----:B------:R-:W-:Y:S06]  /*0260*/  BAR.SYNC.DEFER_BLOCKING 0x0 ;  /* 0x0000000000007b1d */ /* 0x000fec0000010000 */
[----:B------:R-:W-:Y:S05]  /*0270*/  BRA `(.L_x_26) ;  /* 0x0000000000087947 */ /* 0x000fea0003800000 */
.L_x_25:
[----:B------:R-:W-:-:S13]  /*0280*/  ISETP.GE.U32.AND P0, PT, R7, 0x80, PT ;  /* 0x000000800700780c */ /* 0x000fda0003f06070 */
[----:B------:R-:W-:Y:S05]  /*0290*/  @!P0 BRA `(.L_x_27) ;  /* 0x0000000000148947 */ /* 0x000fea0003800000 */
.L_x_26:
[----:B------:R-:W-:-:S13]  /*02a0*/  ISETP.GT.U32.AND P0, PT, R4, 0x3f, PT ;  /* 0x0000003f0400780c */ /* 0x000fda0003f04070 */
[----:B------:R-:W0:Y:S02]  /*02b0*/  @!P0 LDS.64 R8, [R5+0x200] ;  /* 0x0002000005088984 */ /* 0x000e240000000a00 */
[----:B01----:R-:W-:-:S07]  /*02c0*/  @!P0 DADD R2, R2, R8 ;  /* 0x0000000002028229 */ /* 0x003fce0000000008 */
[----:B------:R1:W-:Y:S01]  /*02d0*/  @!P0 STS.64 [R5], R2 ;  /* 0x0000000205008388 */ /* 0x0003e20000000a00 */
[----:B------:R-:W-:Y:S06]  /*02e0*/  BAR.SYNC.DEFER_BLOCKING 0x0 ;  /* 0x0000000000007b1d */ /* 0x000fec0000010000 */
.L_x_27:
[----:B------:R-:W-:-:S13]  /*02f0*/  ISETP.GT.U32.AND P0, PT, R4, 0x1f, PT ;  /* 0x0000001f0400780c */ /* 0x000fda0003f04070 */
[----:B------:R-:W-:Y:S05]  /*0300*/  @P0 EXIT ;  /* 0x000000000000094d */ /* 0x000fea0003800000 */
[----:B------:R-:W-:-:S13]  /*0310*/  ISETP.GE.U32.AND P0, PT, R7, 0x40, PT ;  /* 0x000000400700780c */ /* 0x000fda0003f06070 */
[----:B------:R-:W0:Y:S02]  /*0320*/  @P0 LDS.64 R8, [R5+0x100] ;  /* 0x0001000005080984 */ /* 0x000e240000000a00 */
[----:B01----:R-:W-:-:S07]  /*0330*/  @P0 DADD R2, R2, R8 ;  /* 0x0000000002020229 */ /* 0x003fce0000000008 */
[----:B------:R0:W-:Y:S01]  /*0340*/  @P0 STS.64 [R5], R2 ;  /* 0x0000000205000388 */ /* 0x0001e20000000a00 */
[----:B------:R-:W-:Y:S05]  /*0350*/  @P0 BRA `(.L_x_28) ;  /* 0x0000000000080947 */ /* 0x000fea0003800000 */
[----:B------:R-:W-:-:S13]  /*0360*/  ISETP.GE.U32.AND P0, PT, R7, 0x20, PT ;  /* 0x000000200700780c */ /* 0x000fda0003f06070 */
[----:B------:R-:W-:Y:S05]  /*0370*/  @!P0 BRA `(.L_x_29) ;  /* 0x0000000000108947 */ /* 0x000fea0003800000 */
.L_x_28:
[----:B------:R-:W0:Y:S02]  /*0380*/  LDS.64 R6, [R5+0x80] ;  /* 0x0000800005067984 */ /* 0x000e240000000a00 */
[----:B0-----:R-:W-:-:S07]  /*0390*/  DADD R2, R6, R2 ;  /* 0x0000000006027229 */ /* 0x001fce0000000002 */
[----:B------:R1:W-:Y:S01]  /*03a0*/  STS.64 [R5], R2 ;  /* 0x0000000205007388 */ /* 0x0003e20000000a00 */
[----:B------:R-:W-:Y:S05]  /*03b0*/  BRA `(.L_x_30) ;  /* 0x0000000000087947 */ /* 0x000fea0003800000 */
.L_x_29:
[----:B------:R-:W-:-:S13]  /*03c0*/  ISETP.GE.U32.AND P0, PT, R7, 0x10, PT ;  /* 0x000000100700780c */ /* 0x000fda0003f06070 */
[----:B------:R-:W-:Y:S05]  /*03d0*/  @!P0 BRA `(.L_x_31) ;  /* 0x0000000000108947 */ /* 0x000fea0003800000 */
.L_x_30:
[----:B------:R-:W0:Y:S02]  /*03e0*/  LDS.64 R6, [R5+0x40] ;  /* 0x0000400005067984 */ /* 0x000e240000000a00 */
[----:B01----:R-:W-:-:S07]  /*03f0*/  DADD R2, R6, R2 ;  /* 0x0000000006027229 */ /* 0x003fce0000000002 */
[----:B------:R1:W-:Y:S01]  /*0400*/  STS.64 [R5], R2 ;  /* 0x0000000205007388 */ /* 0x0003e20000000a00 */
[----:B------:R-:W-:Y:S05]  /*0410*/  BRA `(.L_x_32) ;  /* 0x0000000000087947 */ /* 0x000fea0003800000 */
.L_x_31:
[----:B------:R-:W-:-:S13]  /*0420*/  ISETP.GE.U32.AND P0, PT, R7, 0x8, PT ;  /* 0x000000080700780c */ /* 0x000fda0003f06070 */
[----:B------:R-:W-:Y:S05]  /*0430*/  @!P0 BRA `(.L_x_33) ;  /* 0x0000000000108947 */ /* 0x000fea0003800000 */
.L_x_32:
[----:B------:R-:W0:Y:S02]  /*0440*/  LDS.64 R6, [R5+0x20] ;  /* 0x0000200005067984 */ /* 0x000e240000000a00 */
[----:B01----:R-:W-:-:S07]  /*0450*/  DADD R2, R6, R2 ;  /* 0x0000000006027229 */ /* 0x003fce0000000002 */
[----:B------:R1:W-:Y:S01]  /*0460*/  STS.64 [R5], R2 ;  /* 0x0000000205007388 */ /* 0x0003e20000000a00 */
[----:B------:R-:W-:Y:S05]  /*0470*/  BRA `(.L_x_34) ;  /* 0x0000000000087947 */ /* 0x000fea0003800000 */
.L_x_33:
[----:B------:R-:W-:-:S13]  /*0480*/  ISETP.GE.U32.AND P0, PT, R7, 0x4, PT ;  /* 0x000000040700780c */ /* 0x000fda0003f06070 */
[----:B------:R-:W-:Y:S05]  /*0490*/  @!P0 BRA `(.L_x_35) ;  /* 0x0000000000108947 */ /* 0x000fea0003800000 */
.L_x_34:
[----:B------:R-:W0:Y:S02]  /*04a0*/  LDS.64 R6, [R5+0x10] ;  /* 0x0000100005067984 */ /* 0x000e240000000a00 */
[----:B01----:R-:W-:-:S07]  /*04b0*/  DADD R2, R6, R2 ;  /* 0x0000000006027229 */ /* 0x003fce0000000002 */
[----:B------:R1:W-:Y:S01]  /*04c0*/  STS.64 [R5], R2 ;  /* 0x0000000205007388 */ /* 0x0003e20000000a00 */
[----:B------:R-:W-:Y:S05]  /*04d0*/  BRA `(.L_x_36) ;  /* 0x0000000000087947 */ /* 0x000fea0003800000 */
.L_x_35:
[----:B------:R-:W-:-:S13]  /*04e0*/  ISETP.GE.U32.AND P0, PT, R7, 0x2, PT ;  /* 0x000000020700780c */ /* 0x000fda0003f06070 */
[----:B------:R-:W-:Y:S05]  /*04f0*/  @!P0 BRA `(.L_x_37) ;  /* 0x00000000000c8947 */ /* 0x000fea0003800000 */
.L_x_36:
[----:B------:R-:W2:Y:S02]  /*0500*/  LDS.64 R6, [R5+0x8] ;  /* 0x0000080005067984 */ /* 0x000ea40000000a00 */
[----:B--2---:R-:W-:-:S07]  /*0510*/  DADD R6, R6, R2 ;  /* 0x0000000006067229 */ /* 0x004fce0000000002 */
[----:B------:R2:W-:Y:S04]  /*0520*/  STS.64 [R5], R6 ;  /* 0x0000000605007388 */ /* 0x0005e80000000a00 */
.L_x_37:
[----:B------:R-:W-:-:S13]  /*0530*/  ISETP.NE.AND P0, PT, R4, RZ, PT ;  /* 0x000000ff0400720c */ /* 0x000fda0003f05270 */
[----:B------:R-:W-:Y:S05]  /*0540*/  @P0 EXIT ;  /* 0x000000000000094d */ /* 0x000fea0003800000 */
[----:B01----:R-:W0:Y:S01]  /*0550*/  LDS.64 R2, [UR4] ;  /* 0x00000004ff027984 */ /* 0x003e220008000a00 */
[----:B--2---:R-:W1:Y:S02]  /*0560*/  LDC.64 R4, c[0x0][0x388] ;  /* 0x0000e200ff047b82 */ /* 0x004e640000000a00 */
[----:B-1----:R-:W-:-:S05]  /*0570*/  IMAD.WIDE.U32 R4, R0, 0x8, R4 ;  /* 0x0000000800047825 */ /* 0x002fca00078e0004 */
[----:B0-----:R-:W-:Y:S01]  /*0580*/  STG.E.64 desc[UR6][R4.64], R2 ;  /* 0x0000000204007986 */ /* 0x001fe2000c101b06 */
[----:B------:R-:W-:Y:S05]  /*0590*/  EXIT ;  /* 0x000000000000794d */ /* 0x000fea0003800000 */
.L_x_38:
        /* <DEDUP_REMOVED lines=14> */
.L_x_65:


//--------------------- .text.reduce4             --------------------------
	.section	.text.reduce4,"ax",@progbits
	.align	128
        .global         reduce4
        .type           reduce4,@function
        .size           reduce4,(.L_x_66 - reduce4)
        .other          reduce4,@"STO_CUDA_ENTRY STV_DEFAULT"
reduce4:
.text.reduce4:
[----:B------:R-:W-:Y:S01]  /*0000*/  LDC R1, c[0x0][0x37c] ;  /* 0x0000df00ff017b82 */ /* 0x000fe20000000800 */
[----:B------:R-:W0:Y:S01]  /*0010*/  S2R R0, SR_CTAID.X ;  /* 0x0000000000007919 */ /* 0x000e220000002500 */
[----:B------:R-:W0:Y:S01]  /*0020*/  LDCU UR8, c[0x0][0x360] ;  /* 0x00006c00ff0877ac */ /* 0x000e220008000800 */
[----:B------:R-:W-:Y:S01]  /*0030*/  CS2R R4, SRZ ;  /* 0x0000000000047805 */ /* 0x000fe2000001ff00 */
[----:B------:R-:W1:Y:S01]  /*0040*/  S2R R2, SR_TID.X ;  /* 0x0000000000027919 */ /* 0x000e620000002100 */
[----:B------:R-:W2:Y:S01]  /*0050*/  LDCU UR5, c[0x0][0x394] ;  /* 0x00007280ff0577ac */ /* 0x000ea20008000800 */
[----:B------:R-:W3:Y:S01]  /*0060*/  LDCU UR4, c[0x0][0x390] ;  /* 0x00007200ff0477ac */ /* 0x000ee20008000800 */
[----:B------:R-:W4:Y:S01]  /*0070*/  LDCU.64 UR6, c[0x0][0x358] ;  /* 0x00006b00ff0677ac */ /* 0x000f220008000a00 */
[----:B0-----:R-:W-:-:S04]  /*0080*/  IMAD R3, R0, UR8, RZ ;  /* 0x0000000800037c24 */ /* 0x001fc8000f8e02ff */
[----:B-1----:R-:W-:-:S04]  /*0090*/  IMAD R3, R3, 0x2, R2 ;  /* 0x0000000203037824 */ /* 0x002fc800078e0202 */
[C---:B--2---:R-:W-:Y:S01]  /*00a0*/  VIADD R11, R3.reuse, UR5 ;  /* 0x00000005030b7c36 */ /* 0x044fe20008000000 */
[----:B---3--:R-:W-:-:S04]  /*00b0*/  ISETP.GE.U32.AND P0, PT, R3, UR4, PT ;  /* 0x0000000403007c0c */ /* 0x008fc8000bf06070 */
[----:B------:R-:W-:-:S09]  /*00c0*/  ISETP.GE.U32.AND P1, PT, R11, UR4, PT ;  /* 0x000000040b007c0c */ /* 0x000fd2000bf26070 */
[----:B------:R-:W0:Y:S08]  /*00d0*/  @!P0 LDC.64 R6, c[0x0][0x380] ;  /* 0x0000e000ff068b82 */ /* 0x000e300000000a00 */
[----:B------:R-:W1:Y:S01]  /*00e0*/  @!P1 LDC.64 R8, c[0x0][0x380] ;  /* 0x0000e000ff089b82 */ /* 0x000e620000000a00 */
[----:B0-----:R-:W-:-:S05]  /*00f0*/  @!P0 IMAD.WIDE.U32 R6, R3, 0x8, R6 ;  /* 0x0000000803068825 */ /* 0x001fca00078e0006 */
[----:B----4-:R-:W2:Y:S01]  /*0100*/  @!P0 LDG.E.64 R4, desc[UR6][R6.64] ;  /* 0x0000000606048981 */ /* 0x010ea2000c1e1b00 */
[----:B-1----:R-:W-:-:S06]  /*0110*/  @!P1 IMAD.WIDE.U32 R8, R11, 0x8, R8 ;  /* 0x000000080b089825 */ /* 0x002fcc00078e0008 */
[----:B------:R-:W2:Y:S01]  /*0120*/  @!P1 LDG.E.64 R8, desc[UR6][R8.64] ;  /* 0x0000000608089981 */ /* 0x000ea2000c1e1b00 */
[----:B------:R-:W0:Y:S01]  /*0130*/  S2UR UR5, SR_CgaCtaId ;  /* 0x00000000000579c3 */ /* 0x000e220000008800 */
[----:B------:R-:W-:Y:S01]  /*0140*/  IMAD.U32 R3, RZ, RZ, UR8 ;  /* 0x00000008ff037e24 */ /* 0x000fe2000f8e00ff */
[----:B------:R-:W-:-:S04]  /*0150*/  UMOV UR4, 0x400 ;  /* 0x0000040000047882 */ /* 0x000fc80000000000 */
[----:B------:R-:W-:Y:S01]  /*0160*/  ISETP.GE.U32.AND P0, PT, R3, 0x42, PT ;  /* 0x000000420300780c */ /* 0x000fe20003f06070 */
[----:B0-----:R-:W-:-:S06]  /*0170*/  ULEA UR4, UR5, UR4, 0x18 ;  /* 0x0000000405047291 */ /* 0x001fcc000f8ec0ff */
[C---:B------:R-:W-:Y:S01]  /*0180*/  LEA R11, R2.reuse, UR4, 0x3 ;  /* 0x00000004020b7c11 */ /* 0x040fe2000f8e18ff */
[----:B--2---:R-:W-:Y:S01]  /*0190*/  @!P1 DADD R4, R4, R8 ;  /* 0x0000000004049229 */ /* 0x004fe20000000008 */
[----:B------:R-:W-:-:S06]  /*01a0*/  ISETP.GT.U32.AND P1, PT, R2, 0x1f, PT ;  /* 0x0000001f0200780c */ /* 0x000fcc0003f24070 */
[----:B------:R0:W-:Y:S01]  /*01b0*/  STS.64 [R11], R4 ;  /* 0x000000040b007388 */ /* 0x0001e20000000a00 */
[----:B------:R-:W-:Y:S06]  /*01c0*/  BAR.SYNC.DEFER_BLOCKING 0x0 ;  /* 0x0000000000007b1d */ /* 0x000fec0000010000 */
[----:B------:R-:W-:Y:S05]  /*01d0*/  @!P0 BRA `(.L_x_39) ;  /* 0x0000000000288947 */ /* 0x000fea0003800000 */
.L_x_40:
[----:B------:R-:W-:-:S04]  /*01e0*/  SHF.R.U32.HI R8, RZ, 0x1, R3 ;  /* 0x00000001ff087819 */ /* 0x000fc80000011603 */
[----:B------:R-:W-:-:S13]  /*01f0*/  ISETP.GE.U32.AND P0, PT, R2, R8, PT ;  /* 0x000000080200720c */ /* 0x000fda0003f06070 */
[----:B------:R-:W-:-:S06]  /*0200*/  @!P0 IMAD R6, R8, 0x8, R11 ;  /* 0x0000000808068824 */ /* 0x000fcc00078e020b */
[----:B------:R-:W0:Y:S02]  /*0210*/  @!P0 LDS.64 R6, [R6] ;  /* 0x0000000006068984 */ /* 0x000e240000000a00 */
[----:B0-----:R-:W-:-:S07]  /*0220*/  @!P0 DADD R4, R4, R6 ;  /* 0x0000000004048229 */ /* 0x001fce0000000006 */
[----:B------:R1:W-:Y:S01]  /*0230*/  @!P0 STS.64 [R11], R4 ;  /* 0x000000040b008388 */ /* 0x0003e20000000a00 */
[----:B------:R-:W-:Y:S01]  /*0240*/  BAR.SYNC.DEFER_BLOCKING 0x0 ;  /* 0x0000000000007b1d */ /* 0x000fe20000010000 */
[----:B------:R-:W-:Y:S01]  /*0250*/  ISETP.GT.U32.AND P0, PT, R3, 0x83, PT ;  /* 0x000000830300780c */ /* 0x000fe20003f04070 */
[----:B------:R-:W-:-:S12]  /*0260*/  IMAD.MOV.U32 R3, RZ, RZ, R8 ;  /* 0x000000ffff037224 */ /* 0x000fd800078e0008 */
[----:B-1----:R-:W-:Y:S05]  /*0270*/  @P0 BRA `(.L_x_40) ;  /* 0xfffffffc00d80947 */ /* 0x002fea000383ffff */
.L_x_39:
[----:B------:R-:W-:Y:S05]  /*0280*/  @P1 EXIT ;  /* 0x000000000000194d */ /* 0x000fea0003800000 */
[----:B------:R-:W1:Y:S02]  /*0290*/  LDC R3, c[0x0][0x394] ;  /* 0x0000e500ff037b82 */ /* 0x000e640000000800 */
[----:B-1----:R-:W-:-:S13]  /*02a0*/  ISETP.GE.U32.AND P0, PT, R3, 0x40, PT ;  /* 0x000000400300780c */ /* 0x002fda0003f06070 */
[----:B------:R-:W0:Y:S02]  /*02b0*/  @P0 LDS.64 R6, [R11+0x100] ;  /* 0x000100000b060984 */ /* 0x000e240000000a00 */
[----:B0-----:R-:W-:-:S07]  /*02c0*/  @P0 DADD R4, R4, R6 ;  /* 0x0000000004040229 */ /* 0x001fce0000000006 */
[----:B------:R0:W-:Y:S01]  /*02d0*/  @P0 STS.64 [R11], R4 ;  /* 0x000000040b000388 */ /* 0x0001e20000000a00 */
[----:B------:R-:W-:Y:S05]  /*02e0*/  @P0 BRA `(.L_x_41) ;  /* 0x0000000000080947 */ /* 0x000fea0003800000 */
[----:B------:R-:W-:-:S13]  /*02f0*/  ISETP.GE.U32.AND P0, PT, R3, 0x20, PT ;  /* 0x000000200300780c */ /* 0x000fda0003f06070 */
[----:B------:R-:W-:Y:S05]  /*0300*/  @!P0 BRA `(.L_x_42) ;  /* 0x0000000000108947 */ /* 0x000fea0003800000 */
.L_x_41:
[----:B------:R-:W0:Y:S02]  /*0310*/  LDS.64 R6, [R11+0x80] ;  /* 0x000080000b067984 */ /* 0x000e240000000a00 */
[----:B0-----:R-:W-:-:S07]  /*0320*/  DADD R4, R6, R4 ;  /* 0x0000000006047229 */ /* 0x001fce0000000004 */
[----:B------:R1:W-:Y:S01]  /*0330*/  STS.64 [R11], R4 ;  /* 0x000000040b007388 */ /* 0x0003e20000000a00 */
[----:B------:R-:W-:Y:S05]  /*0340*/  BRA `(.L_x_43) ;  /* 0x0000000000087947 */ /* 0x000fea0003800000 */
.L_x_42:
[----:B------:R-:W-:-:S13]  /*0350*/  ISETP.GE.U32.AND P0, PT, R3, 0x10, PT ;  /* 0x000000100300780c */ /* 0x000fda0003f06070 */
[----:B------:R-:W-:Y:S05]  /*0360*/  @!P0 BRA `(.L_x_44) ;  /* 0x0000000000108947 */ /* 0x000fea0003800000 */
.L_x_43:
[----:B------:R-:W0:Y:S02]  /*0370*/  LDS.64 R6, [R11+0x40] ;  /* 0x000040000b067984 */ /* 0x000e240000000a00 */
[----:B01----:R-:W-:-:S07]  /*0380*/  DADD R4, R6, R4 ;  /* 0x0000000006047229 */ /* 0x003fce0000000004 */
[----:B------:R1:W-:Y:S01]  /*0390*/  STS.64 [R11], R4 ;  /* 0x000000040b007388 */ /* 0x0003e20000000a00 */
[----:B------:R-:W-:Y:S05]  /*03a0*/  BRA `(.L_x_45) ;  /* 0x0000000000087947 */ /* 0x000fea0003800000 */
.L_x_44:
[----:B------:R-:W-:-:S13]  /*03b0*/  ISETP.GE.U32.AND P0, PT, R3, 0x8, PT ;  /* 0x000000080300780c */ /* 0x000fda0003f06070 */
[----:B------:R-:W-:Y:S05]  /*03c0*/  @!P0 BRA `(.L_x_46) ;  /* 0x0000000000108947 */ /* 0x000fea0003800000 */
.L_x_45:
[----:B------:R-:W0:Y:S02]  /*03d0*/  LDS.64 R6, [R11+0x20] ;  /* 0x000020000b067984 */ /* 0x000e240000000a00 */
[----:B01----:R-:W-:-:S07]  /*03e0*/  DADD R4, R6, R4 ;  /* 0x0000000006047229 */ /* 0x003fce0000000004 */
[----:B------:R1:W-:Y:S01]  /*03f0*/  STS.64 [R11], R4 ;  /* 0x000000040b007388 */ /* 0x0003e20000000a00 */
[----:B------:R-:W-:Y:S05]  /*0400*/  BRA `(.L_x_47) ;  /* 0x0000000000087947 */ /* 0x000fea0003800000 */
.L_x_46:
[----:B------:R-:W-:-:S13]  /*0410*/  ISETP.GE.U32.AND P0, PT, R3, 0x4, PT ;  /* 0x000000040300780c */ /* 0x000fda0003f06070 */
[----:B------:R-:W-:Y:S05]  /*0420*/  @!P0 BRA `(.L_x_48) ;  /* 0x0000000000108947 */ /* 0x000fea0003800000 */
.L_x_47:
[----:B------:R-:W0:Y:S02]  /*0430*/  LDS.64 R6, [R11+0x10] ;  /* 0x000010000b067984 */ /* 0x000e240000000a00 */
[----:B01----:R-:W-:-:S07]  /*0440*/  DADD R4, R6, R4 ;  /* 0x0000000006047229 */ /* 0x003fce0000000004 */
[----:B------:R1:W-:Y:S01]  /*0450*/  STS.64 [R11], R4 ;  /* 0x000000040b007388 */ /* 0x0003e20000000a00 */
[----:B------:R-:W-:Y:S05]  /*0460*/  BRA `(.L_x_49) ;  /* 0x0000000000087947 */ /* 0x000fea0003800000 */
.L_x_48:
[----:B------:R-:W-:-:S13]  /*0470*/  ISETP.GE.U32.AND P0, PT, R3, 0x2, PT ;  /* 0x000000020300780c */ /* 0x000fda0003f06070 */
[----:B------:R-:W-:Y:S05]  /*0480*/  @!P0 BRA `(.L_x_50) ;  /* 0x00000000000c8947 */ /* 0x000fea0003800000 */
.L_x_49:
[----:B------:R-:W2:Y:S02]  /*0490*/  LDS.64 R6, [R11+0x8] ;  /* 0x000008000b067984 */ /* 0x000ea40000000a00 */
[----:B--2---:R-:W-:-:S07]  /*04a0*/  DADD R6, R6, R4 ;  /* 0x0000000006067229 */ /* 0x004fce0000000004 */
[----:B------:R2:W-:Y:S04]  /*04b0*/  STS.64 [R11], R6 ;  /* 0x000000060b007388 */ /* 0x0005e80000000a00 */
.L_x_50:
[----:B------:R-:W-:-:S13]  /*04c0*/  ISETP.NE.AND P0, PT, R2, RZ, PT ;  /* 0x000000ff0200720c */ /* 0x000fda0003f05270 */
[----:B------:R-:W-:Y:S05]  /*04d0*/  @P0 EXIT ;  /* 0x000000000000094d */ /* 0x000fea0003800000 */
[----:B------:R-:W3:Y:S01]  /*04e0*/  S2UR UR5, SR_CgaCtaId ;  /* 0x00000000000579c3 */ /* 0x000ee20000008800 */
[----:B------:R-:W-:-:S07]  /*04f0*/  UMOV UR4, 0x400 ;  /* 0x0000040000047882 */ /* 0x000fce0000000000 */
[----:B01----:R-:W0:Y:S01]  /*0500*/  LDC.64 R4, c[0x0][0x388] ;  /* 0x0000e200ff047b82 */ /* 0x003e220000000a00 */
[----:B---3--:R-:W-:Y:S01]  /*0510*/  ULEA UR4, UR5, UR4, 0x18 ;  /* 0x0000000405047291 */ /* 0x008fe2000f8ec0ff */
[----:B0-----:R-:W-:-:S08]  /*0520*/  IMAD.WIDE.U32 R4, R0, 0x8, R4 ;  /* 0x0000000800047825 */ /* 0x001fd000078e0004 */
[----:B------:R-:W0:Y:S04]  /*0530*/  LDS.64 R2, [UR4] ;  /* 0x00000004ff027984 */ /* 0x000e280008000a00 */
[----:B0-----:R-:W-:Y:S01]  /*0540*/  STG.E.64 desc[UR6][R4.64], R2 ;  /* 0x0000000204007986 */ /* 0x001fe2000c101b06 */
[----:B------:R-:W-:Y:S05]  /*0550*/  EXIT ;  /* 0x000000000000794d */ /* 0x000fea0003800000 */
.L_x_51:
        /* <DEDUP_REMOVED lines=10> */
.L_x_66:


//--------------------- .text.reduce3             --------------------------
	.section	.text.reduce3,"ax",@progbits
	.align	128
        .global         reduce3
        .type           reduce3,@function
        .size           reduce3,(.L_x_67 - reduce3)
        .other          reduce3,@"STO_CUDA_ENTRY STV_DEFAULT"
reduce3:
.text.reduce3:
[----:B------:R-:W-:Y:S01]  /*0000*/  LDC R1, c[0x0][0x37c] ;  /* 0x0000df00ff017b82 */ /* 0x000fe20000000800 */
[----:B------:R-:W0:Y:S01]  /*0010*/  S2R R13, SR_CTAID.X ;  /* 0x00000000000d7919 */ /* 0x000e220000002500 */
[----:B------:R-:W1:Y:S01]  /*0020*/  LDCU UR4, c[0x0][0x360] ;  /* 0x00006c00ff0477ac */ /* 0x000e620008000800 */
[----:B------:R-:W2:Y:S01]  /*0030*/  S2R R11, SR_TID.X ;  /* 0x00000000000b7919 */ /* 0x000ea20000002100 */
[----:B------:R-:W3:Y:S01]  /*0040*/  LDCU UR5, c[0x0][0x390] ;  /* 0x00007200ff0577ac */ /* 0x000ee20008000800 */
[----:B------:R-:W4:Y:S01]  /*0050*/  LDCU.64 UR6, c[0x0][0x358] ;  /* 0x00006b00ff0677ac */ /* 0x000f220008000a00 */
[----:B-1----:R-:W-:Y:S02]  /*0060*/  IMAD.U32 R8, RZ, RZ, UR4 ;  /* 0x00000004ff087e24 */ /* 0x002fe4000f8e00ff */
[----:B0-----:R-:W-:-:S04]  /*0070*/  IMAD R0, R13, UR4, RZ ;  /* 0x000000040d007c24 */ /* 0x001fc8000f8e02ff */
[----:B--2---:R-:W-:-:S04]  /*0080*/  IMAD R3, R0, 0x2, R11 ;  /* 0x0000000200037824 */ /* 0x004fc800078e020b */
[C---:B------:R-:W-:Y:S01]  /*0090*/  IMAD.IADD R9, R3.reuse, 0x1, R8 ;  /* 0x0000000103097824 */ /* 0x040fe200078e0208 */
[----:B---3--:R-:W-:-:S04]  /*00a0*/  ISETP.GE.U32.AND P0, PT, R3, UR5, PT ;  /* 0x0000000503007c0c */ /* 0x008fc8000bf06070 */
[----:B------:R-:W-:-:S09]  /*00b0*/  ISETP.GE.U32.AND P1, PT, R9, UR5, PT ;  /* 0x0000000509007c0c */ /* 0x000fd2000bf26070 */
[----:B------:R-:W0:Y:S08]  /*00c0*/  @!P0 LDC.64 R4, c[0x0][0x380] ;  /* 0x0000e000ff048b82 */ /* 0x000e300000000a00 */
[----:B------:R-:W1:Y:S01]  /*00d0*/  @!P1 LDC.64 R6, c[0x0][0x380] ;  /* 0x0000e000ff069b82 */ /* 0x000e620000000a00 */
[----:B0-----:R-:W-:Y:S01]  /*00e0*/  @!P0 IMAD.WIDE.U32 R4, R3, 0x8, R4 ;  /* 0x0000000803048825 */ /* 0x001fe200078e0004 */
[----:B------:R-:W-:-:S06]  /*00f0*/  CS2R R2, SRZ ;  /* 0x0000000000027805 */ /* 0x000fcc000001ff00 */
[----:B----4-:R-:W2:Y:S01]  /*0100*/  @!P0 LDG.E.64 R2, desc[UR6][R4.64] ;  /* 0x0000000604028981 */ /* 0x010ea2000c1e1b00 */
[----:B-1----:R-:W-:-:S06]  /*0110*/  @!P1 IMAD.WIDE.U32 R6, R9, 0x8, R6 ;  /* 0x0000000809069825 */ /* 0x002fcc00078e0006 */
[----:B------:R-:W2:Y:S01]  /*0120*/  @!P1 LDG.E.64 R6, desc[UR6][R6.64] ;  /* 0x0000000606069981 */ /* 0x000ea2000c1e1b00 */
[----:B------:R-:W0:Y:S01]  /*0130*/  S2UR UR5, SR_CgaCtaId ;  /* 0x00000000000579c3 */ /* 0x000e220000008800 */
[----:B------:R-:W-:Y:S01]  /*0140*/  UMOV UR4, 0x400 ;  /* 0x0000040000047882 */ /* 0x000fe20000000000 */
[----:B------:R-:W-:Y:S01]  /*0150*/  ISETP.GE.U32.AND P0, PT, R8, 0x2, PT ;  /* 0x000000020800780c */ /* 0x000fe20003f06070 */
[----:B0-----:R-:W-:-:S06]  /*0160*/  ULEA UR4, UR5, UR4, 0x18 ;  /* 0x0000000405047291 */ /* 0x001fcc000f8ec0ff */
[C---:B------:R-:W-:Y:S01]  /*0170*/  LEA R9, R11.reuse, UR4, 0x3 ;  /* 0x000000040b097c11 */ /* 0x040fe2000f8e18ff */
[----:B--2---:R-:W-:Y:S01]  /*0180*/  @!P1 DADD R2, R2, R6 ;  /* 0x0000000002029229 */ /* 0x004fe20000000006 */
[----:B------:R-:W-:-:S06]  /*0190*/  ISETP.NE.AND P1, PT, R11, RZ, PT ;  /* 0x000000ff0b00720c */ /* 0x000fcc0003f25270 */
[----:B------:R0:W-:Y:S01]  /*01a0*/  STS.64 [R9], R2 ;  /* 0x0000000209007388 */ /* 0x0001e20000000a00 */
[----:B------:R-:W-:Y:S06]  /*01b0*/  BAR.SYNC.DEFER_BLOCKING 0x0 ;  /* 0x0000000000007b1d */ /* 0x000fec0000010000 */
[----:B------:R-:W-:Y:S05]  /*01c0*/  @!P0 BRA `(.L_x_52) ;  /* 0x0000000000288947 */ /* 0x000fea0003800000 */
.L_x_53:
        /* <DEDUP_REMOVED lines=10> */
.L_x_52:
[----:B------:R-:W-:Y:S05]  /*0270*/  @P1 EXIT ;  /* 0x000000000000194d */ /* 0x000fea0003800000 */
[----:B------:R-:W1:Y:S01]  /*0280*/  S2UR UR5, SR_CgaCtaId ;  /* 0x00000000000579c3 */ /* 0x000e620000008800 */
[----:B------:R-:W-:-:S07]  /*0290*/  UMOV UR4, 0x400 ;  /* 0x0000040000047882 */ /* 0x000fce0000000000 */
[----:B------:R-:W2:Y:S01]  /*02a0*/  LDC.64 R4, c[0x0][0x388] ;  /* 0x0000e200ff047b82 */ /* 0x000ea20000000a00 */
[----:B-1----:R-:W-:Y:S01]  /*02b0*/  ULEA UR4, UR5, UR4, 0x18 ;  /* 0x0000000405047291 */ /* 0x002fe2000f8ec0ff */
[----:B--2---:R-:W-:-:S08]  /*02c0*/  IMAD.WIDE.U32 R4, R13, 0x8, R4 ;  /* 0x000000080d047825 */ /* 0x004fd000078e0004 */
[----:B0-----:R-:W0:Y:S04]  /*02d0*/  LDS.64 R2, [UR4] ;  /* 0x00000004ff027984 */ /* 0x001e280008000a00 */
[----:B0-----:R-:W-:Y:S01]  /*02e0*/  STG.E.64 desc[UR6][R4.64], R2 ;  /* 0x0000000204007986 */ /* 0x001fe2000c101b06 */
[----:B------:R-:W-:Y:S05]  /*02f0*/  EXIT ;  /* 0x000000000000794d */ /* 0x000fea0003800000 */
.L_x_54:
        /* <DEDUP_REMOVED lines=16> */
.L_x_67:


//--------------------- .text.reduce2             --------------------------
	.section	.text.reduce2,"ax",@progbits
	.align	128
        .global         reduce2
        .type           reduce2,@function
        .size           reduce2,(.L_x_68 - reduce2)
        .other          reduce2,@"STO_CUDA_ENTRY STV_DEFAULT"
reduce2:
.text.reduce2:
[----:B------:R-:W-:Y:S01]  /*0000*/  LDC R1, c[0x0][0x37c] ;  /* 0x0000df00ff017b82 */ /* 0x000fe20000000800 */
[----:B------:R-:W0:Y:S01]  /*0010*/  S2R R8, SR_TID.X ;  /* 0x0000000000087919 */ /* 0x000e220000002100 */
[----:B------:R-:W0:Y:S01]  /*0020*/  LDCU UR8, c[0x0][0x360] ;  /* 0x00006c00ff0877ac */ /* 0x000e220008000800 */
[----:B------:R-:W-:Y:S01]  /*0030*/  CS2R R2, SRZ ;  /* 0x0000000000027805 */ /* 0x000fe2000001ff00 */
[----:B------:R-:W0:Y:S01]  /*0040*/  S2R R9, SR_CTAID.X ;  /* 0x0000000000097919 */ /* 0x000e220000002500 */
[----:B------:R-:W1:Y:S01]  /*0050*/  LDCU UR4, c[0x0][0x390] ;  /* 0x00007200ff0477ac */ /* 0x000e620008000800 */
[----:B------:R-:W2:Y:S01]  /*0060*/  LDCU.64 UR6, c[0x0][0x358] ;  /* 0x00006b00ff0677ac */ /* 0x000ea20008000a00 */
[----:B0-----:R-:W-:-:S05]  /*0070*/  IMAD R7, R9, UR8, R8 ;  /* 0x0000000809077c24 */ /* 0x001fca000f8e0208 */
[----:B-1----:R-:W-:-:S13]  /*0080*/  ISETP.GE.U32.AND P0, PT, R7, UR4, PT ;  /* 0x0000000407007c0c */ /* 0x002fda000bf06070 */
[----:B------:R-:W0:Y:S02]  /*0090*/  @!P0 LDC.64 R4, c[0x0][0x380] ;  /* 0x0000e000ff048b82 */ /* 0x000e240000000a00 */
[----:B0-----:R-:W-:-:S05]  /*00a0*/  @!P0 IMAD.WIDE.U32 R4, R7, 0x8, R4 ;  /* 0x0000000807048825 */ /* 0x001fca00078e0004 */
[----:B--2---:R-:W2:Y:S01]  /*00b0*/  @!P0 LDG.E.64 R2, desc[UR6][R4.64] ;  /* 0x0000000604028981 */ /* 0x004ea2000c1e1b00 */
[----:B------:R-:W0:Y:S01]  /*00c0*/  S2UR UR5, SR_CgaCtaId ;  /* 0x00000000000579c3 */ /* 0x000e220000008800 */
[----:B------:R-:W-:Y:S01]  /*00d0*/  IMAD.U32 R0, RZ, RZ, UR8 ;  /* 0x00000008ff007e24 */ /* 0x000fe2000f8e00ff */
[----:B------:R-:W-:Y:S01]  /*00e0*/  UMOV UR4, 0x400 ;  /* 0x0000040000047882 */ /* 0x000fe20000000000 */
[----:B------:R-:W-:-:S03]  /*00f0*/  ISETP.NE.AND P0, PT, R8, RZ, PT ;  /* 0x000000ff0800720c */ /* 0x000fc60003f05270 */
[----:B------:R-:W-:Y:S01]  /*0100*/  ISETP.GE.U32.AND P1, PT, R0, 0x2, PT ;  /* 0x000000020000780c */ /* 0x000fe20003f26070 */
[----:B0-----:R-:W-:-:S06]  /*0110*/  ULEA UR4, UR5, UR4, 0x18 ;  /* 0x0000000405047291 */ /* 0x001fcc000f8ec0ff */
[----:B------:R-:W-:-:S05]  /*0120*/  LEA R7, R8, UR4, 0x3 ;  /* 0x0000000408077c11 */ /* 0x000fca000f8e18ff */
[----:B--2---:R0:W-:Y:S01]  /*0130*/  STS.64 [R7], R2 ;  /* 0x0000000207007388 */ /* 0x0041e20000000a00 */
[----:B------:R-:W-:Y:S06]  /*0140*/  BAR.SYNC.DEFER_BLOCKING 0x0 ;  /* 0x0000000000007b1d */ /* 0x000fec0000010000 */
[----:B------:R-:W-:Y:S05]  /*0150*/  @!P1 BRA `(.L_x_55) ;  /* 0x00000000002c9947 */ /* 0x000fea0003800000 */
.L_x_56:
[----:B------:R-:W-:-:S04]  /*0160*/  SHF.R.U32.HI R10, RZ, 0x1, R0 ;  /* 0x00000001ff0a7819 */ /* 0x000fc80000011600 */
[----:B------:R-:W-:-:S13]  /*0170*/  ISETP.GE.U32.AND P1, PT, R8, R10, PT ;  /* 0x0000000a0800720c */ /* 0x000fda0003f26070 */
[----:B------:R-:W-:Y:S01]  /*0180*/  @!P1 IMAD R6, R10, 0x8, R7 ;  /* 0x000000080a069824 */ /* 0x000fe200078e0207 */
[----:B------:R-:W-:Y:S04]  /*0190*/  @!P1 LDS.64 R4, [R7] ;  /* 0x0000000007049984 */ /* 0x000fe80000000a00 */
[----:B0-----:R-:W0:Y:S02]  /*01a0*/  @!P1 LDS.64 R2, [R6] ;  /* 0x0000000006029984 */ /* 0x001e240000000a00 */
[----:B0-----:R-:W-:-:S07]  /*01b0*/  @!P1 DADD R2, R2, R4 ;  /* 0x0000000002029229 */ /* 0x001fce0000000004 */
[----:B------:R1:W-:Y:S01]  /*01c0*/  @!P1 STS.64 [R7], R2 ;  /* 0x0000000207009388 */ /* 0x0003e20000000a00 */
[----:B------:R-:W-:Y:S01]  /*01d0*/  BAR.SYNC.DEFER_BLOCKING 0x0 ;  /* 0x0000000000007b1d */ /* 0x000fe20000010000 */
[----:B------:R-:W-:Y:S01]  /*01e0*/  ISETP.GT.U32.AND P1, PT, R0, 0x3, PT ;  /* 0x000000030000780c */ /* 0x000fe20003f24070 */
[----:B------:R-:W-:-:S12]  /*01f0*/  IMAD.MOV.U32 R0, RZ, RZ, R10 ;  /* 0x000000ffff007224 */ /* 0x000fd800078e000a */
[----:B-1----:R-:W-:Y:S05]  /*0200*/  @P1 BRA `(.L_x_56) ;  /* 0xfffffffc00d41947 */ /* 0x002fea000383ffff */
.L_x_55:
        /* <DEDUP_REMOVED lines=9> */
.L_x_57:
        /* <DEDUP_REMOVED lines=14> */
.L_x_68:


//--------------------- .text.reduce1             --------------------------
	.section	.text.reduce1,"ax",@progbits
	.align	128
        .global         reduce1
        .type           reduce1,@function
        .size           reduce1,(.L_x_69 - reduce1)
        .other          reduce1,@"STO_CUDA_ENTRY STV_DEFAULT"
reduce1:
.text.reduce1:
        /* <DEDUP_REMOVED lines=13> */
[----:B------:R-:W-:Y:S01]  /*00d0*/  UMOV UR4, 0x400 ;  /* 0x0000040000047882 */ /* 0x000fe20000000000 */
[----:B------:R-:W-:Y:S01]  /*00e0*/  UISETP.GE.U32.AND UP0, UPT, UR7, 0x2, UPT ;  /* 0x000000020700788c */ /* 0x000fe2000bf06070 */
[----:B------:R-:W-:Y:S01]  /*00f0*/  ISETP.NE.AND P1, PT, R6, RZ, PT ;  /* 0x000000ff0600720c */ /* 0x000fe20003f25270 */
[----:B0-----:R-:W-:-:S06]  /*0100*/  ULEA UR4, UR5, UR4, 0x18 ;  /* 0x0000000405047291 */ /* 0x001fcc000f8ec0ff */
[----:B------:R-:W-:-:S05]  /*0110*/  LEA R7, R6, UR4, 0x3 ;  /* 0x0000000406077c11 */ /* 0x000fca000f8e18ff */
[----:B--2---:R0:W-:Y:S01]  /*0120*/  STS.64 [R7], R2 ;  /* 0x0000000207007388 */ /* 0x0041e20000000a00 */
[----:B------:R-:W-:Y:S06]  /*0130*/  BAR.SYNC.DEFER_BLOCKING 0x0 ;  /* 0x0000000000007b1d */ /* 0x000fec0000010000 */
[----:B------:R-:W-:Y:S05]  /*0140*/  BRA.U !UP0, `(.L_x_58) ;  /* 0x00000001083c7547 */ /* 0x000fea000b800000 */
[----:B------:R-:W-:-:S05]  /*0150*/  UMOV UR5, 0x1 ;  /* 0x0000000100057882 */ /* 0x000fca0000000000 */
.L_x_59:
[----:B------:R-:W-:-:S04]  /*0160*/  USHF.L.U32 UR6, UR5, 0x1, URZ ;  /* 0x0000000105067899 */ /* 0x000fc800080006ff */
[----:B------:R-:W-:Y:S02]  /*0170*/  UISETP.GE.U32.AND UP0, UPT, UR6, UR7, UPT ;  /* 0x000000070600728c */ /* 0x000fe4000bf06070 */
[----:B01----:R-:W-:-:S05]  /*0180*/  IMAD R7, R6, UR6, RZ ;  /* 0x0000000606077c24 */ /* 0x003fca000f8e02ff */
[----:B------:R-:W-:-:S13]  /*0190*/  ISETP.GE.U32.AND P0, PT, R7, UR7, PT ;  /* 0x0000000707007c0c */ /* 0x000fda000bf06070 */
[C---:B------:R-:W-:Y:S01]  /*01a0*/  @!P0 VIADD R0, R7.reuse, UR5 ;  /* 0x0000000507008c36 */ /* 0x040fe20008000000 */
[----:B------:R-:W-:Y:S01]  /*01b0*/  @!P0 LEA R7, R7, UR4, 0x3 ;  /* 0x0000000407078c11 */ /* 0x000fe2000f8e18ff */
[----:B------:R-:W-:-:S03]  /*01c0*/  UMOV UR5, UR6 ;  /* 0x0000000600057c82 */ /* 0x000fc60008000000 */
[----:B------:R-:W-:Y:S01]  /*01d0*/  @!P0 LEA R0, R0, UR4, 0x3 ;  /* 0x0000000400008c11 */ /* 0x000fe2000f8e18ff */
[----:B------:R-:W-:Y:S04]  /*01e0*/  @!P0 LDS.64 R4, [R7] ;  /* 0x0000000007048984 */ /* 0x000fe80000000a00 */
[----:B------:R-:W0:Y:S02]  /*01f0*/  @!P0 LDS.64 R2, [R0] ;  /* 0x0000000000028984 */ /* 0x000e240000000a00 */
[----:B0-----:R-:W-:-:S07]  /*0200*/  @!P0 DADD R2, R2, R4 ;  /* 0x0000000002028229 */ /* 0x001fce0000000004 */
[----:B------:R1:W-:Y:S01]  /*0210*/  @!P0 STS.64 [R7], R2 ;  /* 0x0000000207008388 */ /* 0x0003e20000000a00 */
[----:B------:R-:W-:Y:S06]  /*0220*/  BAR.SYNC.DEFER_BLOCKING 0x0 ;  /* 0x0000000000007b1d */ /* 0x000fec0000010000 */
[----:B------:R-:W-:Y:S05]  /*0230*/  BRA.U !UP0, `(.L_x_59) ;  /* 0xfffffffd08c87547 */ /* 0x000fea000b83ffff */
.L_x_58:
[----:B------:R-:W-:Y:S05]  /*0240*/  @P1 EXIT ;  /* 0x000000000000194d */ /* 0x000fea0003800000 */
[----:B------:R-:W2:Y:S01]  /*0250*/  S2UR UR5, SR_CgaCtaId ;  /* 0x00000000000579c3 */ /* 0x000ea20000008800 */
[----:B------:R-:W-:-:S07]  /*0260*/  UMOV UR4, 0x400 ;  /* 0x0000040000047882 */ /* 0x000fce0000000000 */
[----:B------:R-:W3:Y:S01]  /*0270*/  LDC.64 R4, c[0x0][0x388] ;  /* 0x0000e200ff047b82 */ /* 0x000ee20000000a00 */
[----:B--2---:R-:W-:Y:S01]  /*0280*/  ULEA UR4, UR5, UR4, 0x18 ;  /* 0x0000000405047291 */ /* 0x004fe2000f8ec0ff */
[----:B---3--:R-:W-:-:S08]  /*0290*/  IMAD.WIDE.U32 R4, R9, 0x8, R4 ;  /* 0x0000000809047825 */ /* 0x008fd000078e0004 */
[----:B01----:R-:W0:Y:S04]  /*02a0*/  LDS.64 R2, [UR4] ;  /* 0x00000004ff027984 */ /* 0x003e280008000a00 */
[----:B0-----:R-:W-:Y:S01]  /*02b0*/  STG.E.64 desc[UR8][R4.64], R2 ;  /* 0x0000000204007986 */ /* 0x001fe2000c101b08 */
[----:B------:R-:W-:Y:S05]  /*02c0*/  EXIT ;  /* 0x000000000000794d */ /* 0x000fea0003800000 */
.L_x_60:
        /* <DEDUP_REMOVED lines=11> */
.L_x_69:


//--------------------- .text.reduce0             --------------------------
	.section	.text.reduce0,"ax",@progbits
	.align	128
        .global         reduce0
        .type           reduce0,@function
        .size           reduce0,(.L_x_70 - reduce0)
        .other          reduce0,@"STO_CUDA_ENTRY STV_DEFAULT"
reduce0:
.text.reduce0:
        /* <DEDUP_REMOVED lines=21> */
[----:B------:R-:W-:-:S07]  /*0150*/  IMAD.MOV.U32 R0, RZ, RZ, 0x1 ;  /* 0x00000001ff007424 */ /* 0x000fce00078e00ff */
.L_x_62:
[----:B------:R-:W-:-:S05]  /*0160*/  IMAD.SHL.U32 R10, R0, 0x2, RZ ;  /* 0x00000002000a7824 */ /* 0x000fca00078e00ff */
[----:B0-----:R-:W-:-:S04]  /*0170*/  IADD3 R2, PT, PT, R10, -0x1, RZ ;  /* 0xffffffff0a027810 */ /* 0x001fc80007ffe0ff */
[----:B------:R-:W-:-:S13]  /*0180*/  LOP3.LUT P1, RZ, R2, R9, RZ, 0xc0, !PT ;  /* 0x0000000902ff7212 */ /* 0x000fda000782c0ff */
[----:B------:R-:W-:Y:S01]  /*0190*/  @!P1 IMAD R6, R0, 0x8, R7 ;  /* 0x0000000800069824 */ /* 0x000fe200078e0207 */
[----:B------:R-:W-:Y:S01]  /*01a0*/  @!P1 LDS.64 R4, [R7] ;  /* 0x0000000007049984 */ /* 0x000fe20000000a00 */
[----:B------:R-:W-:-:S03]  /*01b0*/  MOV R0, R10 ;  /* 0x0000000a00007202 */ /* 0x000fc60000000f00 */
[----:B------:R-:W0:Y:S02]  /*01c0*/  @!P1 LDS.64 R2, [R6] ;  /* 0x0000000006029984 */ /* 0x000e240000000a00 */
[----:B0-----:R-:W-:-:S07]  /*01d0*/  @!P1 DADD R2, R2, R4 ;  /* 0x0000000002029229 */ /* 0x001fce0000000004 */
[----:B------:R1:W-:Y:S01]  /*01e0*/  @!P1 STS.64 [R7], R2 ;  /* 0x0000000207009388 */ /* 0x0003e20000000a00 */
[----:B------:R-:W-:Y:S01]  /*01f0*/  BAR.SYNC.DEFER_BLOCKING 0x0 ;  /* 0x0000000000007b1d */ /* 0x000fe20000010000 */
[----:B------:R-:W-:-:S13]  /*0200*/  ISETP.GE.U32.AND P1, PT, R10, UR8, PT ;  /* 0x000000080a007c0c */ /* 0x000fda000bf26070 */
[----:B-1----:R-:W-:Y:S05]  /*0210*/  @!P1 BRA `(.L_x_62) ;  /* 0xfffffffc00d09947 */ /* 0x002fea000383ffff */
.L_x_61:
        /* <DEDUP_REMOVED lines=9> */
.L_x_63:
        /* <DEDUP_REMOVED lines=13> */
.L_x_70:


//--------------------- .nv.shared.reduce6        --------------------------
	.section	.nv.shared.reduce6,"aw",@nobits
	.sectionflags	@""
	.align	16
	.zero		1024


//--------------------- .nv.shared.reserved.0     --------------------------
	.section	.nv.shared.reserved.0,"aw",@nobits
	.weak		__nv_reservedSMEM_offset_0_alias
	.size		__nv_reservedSMEM_offset_0_alias, 0, 64
	.other		__nv_reservedSMEM_offset_0_alias,@"STO_CUDA_RESERVED_SHARED STV_DEFAULT"
__nv_reservedSMEM_offset_0_alias:
	.zero		0
	.zero		64


//--------------------- .nv.shared.reduce5        --------------------------
	.section	.nv.shared.reduce5,"aw",@nobits
	.sectionflags	@""
	.align	16
	.zero		1024


//--------------------- .nv.shared.reduce4        --------------------------
	.section	.nv.shared.reduce4,"aw",@nobits
	.sectionflags	@""
	.align	16
	.zero		1024


//--------------------- .nv.shared.reduce3        --------------------------
	.section	.nv.shared.reduce3,"aw",@nobits
	.sectionflags	@""
	.align	16
	.zero		1024


//--------------------- .nv.shared.reduce2        --------------------------
	.section	.nv.shared.reduce2,"aw",@nobits
	.sectionflags	@""
	.align	16
	.zero		1024


//--------------------- .nv.shared.reduce1        --------------------------
	.section	.nv.shared.reduce1,"aw",@nobits
	.sectionflags	@""
	.align	16
	.zero		1024


//--------------------- .nv.shared.reduce0        --------------------------
	.section	.nv.shared.reduce0,"aw",@nobits
	.sectionflags	@""
	.align	16
	.zero		1024


//--------------------- .nv.constant0.reduce6     --------------------------
	.section	.nv.constant0.reduce6,"a",@progbits
	.sectionflags	@""
	.align	4
.nv.constant0.reduce6:
	.zero		924


//--------------------- .nv.constant0.reduce5     --------------------------
	.section	.nv.constant0.reduce5,"a",@progbits
	.sectionflags	@""
	.align	4
.nv.constant0.reduce5:
	.zero		920


//--------------------- .nv.constant0.reduce4     --------------------------
	.section	.nv.constant0.reduce4,"a",@progbits
	.sectionflags	@""
	.align	4
.nv.constant0.reduce4:
	.zero		920


//--------------------- .nv.constant0.reduce3     --------------------------
	.section	.nv.constant0.reduce3,"a",@progbits
	.sectionflags	@""
	.align	4
.nv.constant0.reduce3:
	.zero		916


//--------------------- .nv.constant0.reduce2     --------------------------
	.section	.nv.constant0.reduce2,"a",@progbits
	.sectionflags	@""
	.align	4
.nv.constant0.reduce2:
	.zero		916


//--------------------- .nv.constant0.reduce1     --------------------------
	.section	.nv.constant0.reduce1,"a",@progbits
	.sectionflags	@""
	.align	4
.nv.constant0.reduce1:
	.zero		916


//--------------------- .nv.constant0.reduce0     --------------------------
	.section	.nv.constant0.reduce0,"a",@progbits
	.sectionflags	@""
	.align	4
.nv.constant0.reduce0:
	.zero		916


//--------------------- SYMBOLS --------------------------

	.type		.nv.reservedSmem.offset0,@object
	.size		.nv.reservedSmem.offset0,0x4
	.type		.nv.reservedSmem.cap,@object
	.size		.nv.reservedSmem.cap,0x4
